//
// Generated by NVIDIA NVVM Compiler
//
// Compiler Build ID: CL-36424714
// Cuda compilation tools, release 13.0, V13.0.88
// Based on NVVM 20.0.0
//

.version 9.0
.target sm_100
.address_size 64

	// .globl	_Z17f0_LFA_cudaKernelPdS_S_S_S_S_S_S_S_S_S_S_S_S_iiiidi
.func  (.param .align 16 .b8 func_retval0[16]) __internal_trig_reduction_slowpathd
(
	.param .b64 __internal_trig_reduction_slowpathd_param_0
)
;
.global .align 8 .b8 __cudart_i2opi_d[144] = {8, 93, 141, 31, 177, 95, 251, 107, 234, 146, 82, 138, 247, 57, 7, 61, 123, 241, 229, 235, 199, 186, 39, 117, 45, 234, 95, 158, 102, 63, 70, 79, 183, 9, 203, 39, 207, 126, 54, 109, 31, 109, 10, 90, 139, 17, 47, 239, 15, 152, 5, 222, 255, 151, 248, 31, 59, 40, 249, 189, 139, 95, 132, 156, 244, 57, 83, 131, 57, 214, 145, 57, 65, 126, 95, 180, 38, 112, 156, 233, 132, 68, 187, 46, 245, 53, 130, 232, 62, 167, 41, 177, 28, 235, 29, 254, 28, 146, 209, 9, 234, 46, 73, 6, 224, 210, 77, 66, 58, 110, 36, 183, 97, 197, 187, 222, 171, 99, 81, 254, 65, 144, 67, 60, 153, 149, 98, 219, 192, 221, 52, 245, 209, 87, 39, 252, 41, 21, 68, 78, 110, 131, 249, 162};

.visible .entry _Z17f0_LFA_cudaKernelPdS_S_S_S_S_S_S_S_S_S_S_S_S_iiiidi(
	.param .u64 .ptr .align 1 _Z17f0_LFA_cudaKernelPdS_S_S_S_S_S_S_S_S_S_S_S_S_iiiidi_param_0,
	.param .u64 .ptr .align 1 _Z17f0_LFA_cudaKernelPdS_S_S_S_S_S_S_S_S_S_S_S_S_iiiidi_param_1,
	.param .u64 .ptr .align 1 _Z17f0_LFA_cudaKernelPdS_S_S_S_S_S_S_S_S_S_S_S_S_iiiidi_param_2,
	.param .u64 .ptr .align 1 _Z17f0_LFA_cudaKernelPdS_S_S_S_S_S_S_S_S_S_S_S_S_iiiidi_param_3,
	.param .u64 .ptr .align 1 _Z17f0_LFA_cudaKernelPdS_S_S_S_S_S_S_S_S_S_S_S_S_iiiidi_param_4,
	.param .u64 .ptr .align 1 _Z17f0_LFA_cudaKernelPdS_S_S_S_S_S_S_S_S_S_S_S_S_iiiidi_param_5,
	.param .u64 .ptr .align 1 _Z17f0_LFA_cudaKernelPdS_S_S_S_S_S_S_S_S_S_S_S_S_iiiidi_param_6,
	.param .u64 .ptr .align 1 _Z17f0_LFA_cudaKernelPdS_S_S_S_S_S_S_S_S_S_S_S_S_iiiidi_param_7,
	.param .u64 .ptr .align 1 _Z17f0_LFA_cudaKernelPdS_S_S_S_S_S_S_S_S_S_S_S_S_iiiidi_param_8,
	.param .u64 .ptr .align 1 _Z17f0_LFA_cudaKernelPdS_S_S_S_S_S_S_S_S_S_S_S_S_iiiidi_param_9,
	.param .u64 .ptr .align 1 _Z17f0_LFA_cudaKernelPdS_S_S_S_S_S_S_S_S_S_S_S_S_iiiidi_param_10,
	.param .u64 .ptr .align 1 _Z17f0_LFA_cudaKernelPdS_S_S_S_S_S_S_S_S_S_S_S_S_iiiidi_param_11,
	.param .u64 .ptr .align 1 _Z17f0_LFA_cudaKernelPdS_S_S_S_S_S_S_S_S_S_S_S_S_iiiidi_param_12,
	.param .u64 .ptr .align 1 _Z17f0_LFA_cudaKernelPdS_S_S_S_S_S_S_S_S_S_S_S_S_iiiidi_param_13,
	.param .u32 _Z17f0_LFA_cudaKernelPdS_S_S_S_S_S_S_S_S_S_S_S_S_iiiidi_param_14,
	.param .u32 _Z17f0_LFA_cudaKernelPdS_S_S_S_S_S_S_S_S_S_S_S_S_iiiidi_param_15,
	.param .u32 _Z17f0_LFA_cudaKernelPdS_S_S_S_S_S_S_S_S_S_S_S_S_iiiidi_param_16,
	.param .u32 _Z17f0_LFA_cudaKernelPdS_S_S_S_S_S_S_S_S_S_S_S_S_iiiidi_param_17,
	.param .f64 _Z17f0_LFA_cudaKernelPdS_S_S_S_S_S_S_S_S_S_S_S_S_iiiidi_param_18,
	.param .u32 _Z17f0_LFA_cudaKernelPdS_S_S_S_S_S_S_S_S_S_S_S_S_iiiidi_param_19
)
{
	.reg .pred 	%p<9>;
	.reg .b32 	%r<35>;
	.reg .b64 	%rd<34>;
	.reg .b64 	%fd<83>;

	ld.param.u64 	%rd7, [_Z17f0_LFA_cudaKernelPdS_S_S_S_S_S_S_S_S_S_S_S_S_iiiidi_param_0];
	ld.param.u64 	%rd8, [_Z17f0_LFA_cudaKernelPdS_S_S_S_S_S_S_S_S_S_S_S_S_iiiidi_param_1];
	ld.param.u64 	%rd12, [_Z17f0_LFA_cudaKernelPdS_S_S_S_S_S_S_S_S_S_S_S_S_iiiidi_param_2];
	ld.param.u64 	%rd13, [_Z17f0_LFA_cudaKernelPdS_S_S_S_S_S_S_S_S_S_S_S_S_iiiidi_param_3];
	ld.param.u32 	%r10, [_Z17f0_LFA_cudaKernelPdS_S_S_S_S_S_S_S_S_S_S_S_S_iiiidi_param_14];
	ld.param.u32 	%r11, [_Z17f0_LFA_cudaKernelPdS_S_S_S_S_S_S_S_S_S_S_S_S_iiiidi_param_15];
	ld.param.f64 	%fd18, [_Z17f0_LFA_cudaKernelPdS_S_S_S_S_S_S_S_S_S_S_S_S_iiiidi_param_18];
	cvta.to.global.u64 	%rd1, %rd13;
	cvta.to.global.u64 	%rd2, %rd12;
	cvta.to.global.u64 	%rd3, %rd8;
	cvta.to.global.u64 	%rd4, %rd7;
	mov.u32 	%r12, %tid.x;
	mov.u32 	%r13, %ctaid.x;
	mov.u32 	%r14, %ntid.x;
	mad.lo.s32 	%r32, %r13, %r14, %r12;
	setp.ge.s32 	%p1, %r32, %r10;
	@%p1 bra 	$L__BB0_12;
	mov.b64 	%rd14, 4607182418800017408;
	st.global.u64 	[%rd4], %rd14;
	mov.b64 	%rd15, 0;
	st.global.u64 	[%rd3], %rd15;
	st.global.u64 	[%rd2], %rd15;
	st.global.u64 	[%rd1], %rd15;
	setp.lt.s32 	%p2, %r11, 1;
	@%p2 bra 	$L__BB0_12;
	neg.f64 	%fd1, %fd18;
	mul.wide.s32 	%rd16, %r32, 8;
	add.s64 	%rd5, %rd2, %rd16;
	add.s64 	%rd6, %rd1, %rd16;
	neg.s32 	%r33, %r11;
$L__BB0_3:
	ld.param.u64 	%rd33, [_Z17f0_LFA_cudaKernelPdS_S_S_S_S_S_S_S_S_S_S_S_S_iiiidi_param_6];
	ld.param.u64 	%rd32, [_Z17f0_LFA_cudaKernelPdS_S_S_S_S_S_S_S_S_S_S_S_S_iiiidi_param_5];
	ld.param.u64 	%rd31, [_Z17f0_LFA_cudaKernelPdS_S_S_S_S_S_S_S_S_S_S_S_S_iiiidi_param_4];
	mul.wide.s32 	%rd17, %r32, 8;
	cvta.to.global.u64 	%rd18, %rd33;
	add.s64 	%rd19, %rd18, %rd17;
	cvta.to.global.u64 	%rd20, %rd32;
	add.s64 	%rd21, %rd20, %rd17;
	cvta.to.global.u64 	%rd22, %rd31;
	add.s64 	%rd23, %rd22, %rd17;
	ld.global.f64 	%fd2, [%rd23];
	ld.global.f64 	%fd3, [%rd21];
	mul.f64 	%fd19, %fd3, %fd3;
	fma.rn.f64 	%fd20, %fd2, %fd2, %fd19;
	ld.global.f64 	%fd4, [%rd19];
	fma.rn.f64 	%fd21, %fd4, %fd4, %fd20;
	sqrt.rn.f64 	%fd5, %fd21;
	setp.eq.f64 	%p3, %fd21, 0d0000000000000000;
	@%p3 bra 	$L__BB0_11;
	mul.f64 	%fd22, %fd5, %fd1;
	mul.f64 	%fd23, %fd22, 0d41AFE3D88346E69A;
	mul.f64 	%fd6, %fd23, 0d3FE0000000000000;
	abs.f64 	%fd7, %fd6;
	setp.neu.f64 	%p4, %fd7, 0d7FF0000000000000;
	@%p4 bra 	$L__BB0_6;
	mov.f64 	%fd29, 0d0000000000000000;
	mul.rn.f64 	%fd80, %fd6, %fd29;
	mov.b32 	%r34, 0;
	bra.uni 	$L__BB0_8;
$L__BB0_6:
	mul.f64 	%fd24, %fd6, 0d3FE45F306DC9C883;
	cvt.rni.s32.f64 	%r34, %fd24;
	cvt.rn.f64.s32 	%fd25, %r34;
	fma.rn.f64 	%fd26, %fd25, 0dBFF921FB54442D18, %fd6;
	fma.rn.f64 	%fd27, %fd25, 0dBC91A62633145C00, %fd26;
	fma.rn.f64 	%fd80, %fd25, 0dB97B839A252049C0, %fd27;
	setp.ltu.f64 	%p5, %fd7, 0d41E0000000000000;
	@%p5 bra 	$L__BB0_8;
	{ // callseq 0, 0
	.param .b64 param0;
	st.param.f64 	[param0], %fd6;
	.param .align 16 .b8 retval0[16];
	call.uni (retval0), 
	__internal_trig_reduction_slowpathd, 
	(
	param0
	);
	ld.param.f64 	%fd80, [retval0];
	ld.param.b32 	%r34, [retval0+8];
	} // callseq 0
$L__BB0_8:
	mul.rn.f64 	%fd30, %fd80, %fd80;
	fma.rn.f64 	%fd31, %fd30, 0dBDA8FF8320FD8164, 0d3E21EEA7C1EF8528;
	fma.rn.f64 	%fd32, %fd31, %fd30, 0dBE927E4F8E06E6D9;
	fma.rn.f64 	%fd33, %fd32, %fd30, 0d3EFA01A019DDBCE9;
	fma.rn.f64 	%fd34, %fd33, %fd30, 0dBF56C16C16C15D47;
	fma.rn.f64 	%fd35, %fd34, %fd30, 0d3FA5555555555551;
	fma.rn.f64 	%fd36, %fd35, %fd30, 0dBFE0000000000000;
	fma.rn.f64 	%fd37, %fd36, %fd30, 0d3FF0000000000000;
	fma.rn.f64 	%fd38, %fd30, 0d3DE5DB65F9785EBA, 0dBE5AE5F12CB0D246;
	fma.rn.f64 	%fd39, %fd38, %fd30, 0d3EC71DE369ACE392;
	fma.rn.f64 	%fd40, %fd39, %fd30, 0dBF2A01A019DB62A1;
	fma.rn.f64 	%fd41, %fd40, %fd30, 0d3F81111111110818;
	fma.rn.f64 	%fd42, %fd41, %fd30, 0dBFC5555555555554;
	fma.rn.f64 	%fd43, %fd42, %fd30, 0d0000000000000000;
	fma.rn.f64 	%fd44, %fd43, %fd80, %fd80;
	and.b32  	%r17, %r34, 1;
	setp.eq.b32 	%p6, %r17, 1;
	{
	.reg .b32 %temp; 
	mov.b64 	{%temp, %r18}, %fd44;
	}
	{
	.reg .b32 %temp; 
	mov.b64 	{%r19, %temp}, %fd44;
	}
	xor.b32  	%r20, %r18, -2147483648;
	mov.b64 	%fd45, {%r19, %r20};
	selp.f64 	%fd81, %fd37, %fd44, %p6;
	selp.f64 	%fd82, %fd45, %fd37, %p6;
	and.b32  	%r21, %r34, 2;
	setp.eq.s32 	%p7, %r21, 0;
	@%p7 bra 	$L__BB0_10;
	{
	.reg .b32 %temp; 
	mov.b64 	{%temp, %r22}, %fd81;
	}
	{
	.reg .b32 %temp; 
	mov.b64 	{%r23, %temp}, %fd81;
	}
	xor.b32  	%r24, %r22, -2147483648;
	mov.b64 	%fd81, {%r23, %r24};
	{
	.reg .b32 %temp; 
	mov.b64 	{%temp, %r25}, %fd82;
	}
	{
	.reg .b32 %temp; 
	mov.b64 	{%r26, %temp}, %fd82;
	}
	xor.b32  	%r27, %r25, -2147483648;
	mov.b64 	%fd82, {%r26, %r27};
$L__BB0_10:
	ld.param.u64 	%rd30, [_Z17f0_LFA_cudaKernelPdS_S_S_S_S_S_S_S_S_S_S_S_S_iiiidi_param_1];
	ld.param.u64 	%rd29, [_Z17f0_LFA_cudaKernelPdS_S_S_S_S_S_S_S_S_S_S_S_S_iiiidi_param_0];
	neg.f64 	%fd46, %fd4;
	div.rn.f64 	%fd47, %fd46, %fd5;
	mul.f64 	%fd48, %fd47, %fd81;
	div.rn.f64 	%fd49, %fd3, %fd5;
	mul.f64 	%fd50, %fd49, %fd81;
	neg.f64 	%fd51, %fd2;
	div.rn.f64 	%fd52, %fd51, %fd5;
	mul.f64 	%fd53, %fd52, %fd81;
	cvta.to.global.u64 	%rd24, %rd29;
	mov.u32 	%r28, %ctaid.x;
	mov.u32 	%r29, %ntid.x;
	mov.u32 	%r30, %tid.x;
	mad.lo.s32 	%r31, %r28, %r29, %r30;
	mul.wide.s32 	%rd25, %r31, 8;
	add.s64 	%rd26, %rd24, %rd25;
	ld.global.f64 	%fd54, [%rd26];
	cvta.to.global.u64 	%rd27, %rd30;
	add.s64 	%rd28, %rd27, %rd25;
	ld.global.f64 	%fd55, [%rd28];
	ld.global.f64 	%fd56, [%rd5];
	ld.global.f64 	%fd57, [%rd6];
	mul.f64 	%fd58, %fd82, %fd54;
	mul.f64 	%fd59, %fd48, %fd55;
	sub.f64 	%fd60, %fd58, %fd59;
	mul.f64 	%fd61, %fd50, %fd56;
	sub.f64 	%fd62, %fd60, %fd61;
	mul.f64 	%fd63, %fd53, %fd57;
	sub.f64 	%fd64, %fd62, %fd63;
	st.global.f64 	[%rd26], %fd64;
	mul.f64 	%fd65, %fd82, %fd55;
	fma.rn.f64 	%fd66, %fd48, %fd54, %fd65;
	fma.rn.f64 	%fd67, %fd53, %fd56, %fd66;
	mul.f64 	%fd68, %fd50, %fd57;
	sub.f64 	%fd69, %fd67, %fd68;
	st.global.f64 	[%rd28], %fd69;
	mul.f64 	%fd70, %fd50, %fd54;
	mul.f64 	%fd71, %fd53, %fd55;
	sub.f64 	%fd72, %fd70, %fd71;
	fma.rn.f64 	%fd73, %fd82, %fd56, %fd72;
	fma.rn.f64 	%fd74, %fd48, %fd57, %fd73;
	st.global.f64 	[%rd5], %fd74;
	mul.f64 	%fd75, %fd50, %fd55;
	fma.rn.f64 	%fd76, %fd53, %fd54, %fd75;
	mul.f64 	%fd77, %fd48, %fd56;
	sub.f64 	%fd78, %fd76, %fd77;
	fma.rn.f64 	%fd79, %fd82, %fd57, %fd78;
	st.global.f64 	[%rd6], %fd79;
$L__BB0_11:
	add.s32 	%r33, %r33, 1;
	setp.ne.s32 	%p8, %r33, 0;
	add.s32 	%r32, %r32, %r10;
	@%p8 bra 	$L__BB0_3;
$L__BB0_12:
	ret;

}
.func  (.param .align 16 .b8 func_retval0[16]) __internal_trig_reduction_slowpathd(
	.param .b64 __internal_trig_reduction_slowpathd_param_0
)
{
	.local .align 8 .b8 	__local_depot1[40];
	.reg .b64 	%SP;
	.reg .b64 	%SPL;
	.reg .pred 	%p<10>;
	.reg .b32 	%r<47>;
	.reg .b64 	%rd<74>;
	.reg .b64 	%fd<5>;

	mov.u64 	%SPL, __local_depot1;
	ld.param.f64 	%fd4, [__internal_trig_reduction_slowpathd_param_0];
	add.u64 	%rd1, %SPL, 0;
	{
	.reg .b32 %temp; 
	mov.b64 	{%temp, %r1}, %fd4;
	}
	shr.u32 	%r2, %r1, 20;
	and.b32  	%r3, %r2, 2047;
	setp.eq.s32 	%p1, %r3, 2047;
	mov.b32 	%r46, 0;
	@%p1 bra 	$L__BB1_9;
	add.s32 	%r20, %r3, -1024;
	mov.b64 	%rd20, %fd4;
	shl.b64 	%rd2, %rd20, 11;
	shr.u32 	%r4, %r20, 6;
	sub.s32 	%r45, 15, %r4;
	sub.s32 	%r21, 19, %r4;
	setp.lt.u32 	%p2, %r20, 128;
	selp.b32 	%r6, 18, %r21, %p2;
	setp.ge.s32 	%p3, %r45, %r6;
	mov.b64 	%rd70, 0;
	@%p3 bra 	$L__BB1_4;
	add.s32 	%r23, %r6, %r4;
	neg.s32 	%r43, %r23;
	or.b64  	%rd3, %rd2, -9223372036854775808;
	mov.b64 	%rd70, 0;
	mov.b32 	%r42, 0;
	mov.u64 	%rd25, __cudart_i2opi_d;
	mov.u32 	%r44, %r45;
$L__BB1_3:
	.pragma "nounroll";
	mul.wide.s32 	%rd22, %r42, 8;
	add.s64 	%rd23, %rd1, %rd22;
	mul.wide.s32 	%rd24, %r44, 8;
	add.s64 	%rd26, %rd25, %rd24;
	ld.global.nc.u64 	%rd27, [%rd26];
	{
	.reg .u32 %r0, %r1, %r2, %r3, %alo, %ahi, %blo, %bhi, %clo, %chi;
	mov.b64 	{%alo,%ahi}, %rd27;
	mov.b64 	{%blo,%bhi}, %rd3;
	mov.b64 	{%clo,%chi}, %rd70;
	mad.lo.cc.u32 	%r0, %alo, %blo, %clo;
	madc.hi.cc.u32 	%r1, %alo, %blo, %chi;
	madc.hi.u32 	%r2, %alo, %bhi, 0;
	mad.lo.cc.u32 	%r1, %alo, %bhi, %r1;
	madc.hi.cc.u32 	%r2, %ahi, %blo, %r2;
	madc.hi.u32 	%r3, %ahi, %bhi, 0;
	mad.lo.cc.u32 	%r1, %ahi, %blo, %r1;
	madc.lo.cc.u32 	%r2, %ahi, %bhi, %r2;
	addc.u32 	%r3, %r3, 0;
	mov.b64 	%rd28, {%r0,%r1};
	mov.b64 	%rd70, {%r2,%r3};
	}
	st.local.u64 	[%rd23], %rd28;
	add.s32 	%r44, %r44, 1;
	add.s32 	%r43, %r43, 1;
	add.s32 	%r42, %r42, 1;
	setp.ne.s32 	%p4, %r43, -15;
	mov.u32 	%r45, %r6;
	@%p4 bra 	$L__BB1_3;
$L__BB1_4:
	cvt.s64.s32 	%rd29, %r45;
	cvt.u64.u32 	%rd30, %r4;
	add.s64 	%rd31, %rd30, %rd29;
	shl.b64 	%rd32, %rd31, 3;
	add.s64 	%rd33, %rd1, %rd32;
	st.local.u64 	[%rd33+-120], %rd70;
	and.b32  	%r15, %r2, 63;
	ld.local.u64 	%rd72, [%rd1+16];
	ld.local.u64 	%rd71, [%rd1+24];
	setp.eq.s32 	%p5, %r15, 0;
	@%p5 bra 	$L__BB1_6;
	shl.b64 	%rd34, %rd71, %r15;
	shr.u64 	%rd35, %rd72, 1;
	xor.b32  	%r24, %r15, 63;
	shr.u64 	%rd36, %rd35, %r24;
	or.b64  	%rd71, %rd34, %rd36;
	ld.local.u64 	%rd37, [%rd1+8];
	shl.b64 	%rd38, %rd72, %r15;
	shr.u64 	%rd39, %rd37, 1;
	shr.u64 	%rd40, %rd39, %r24;
	or.b64  	%rd72, %rd38, %rd40;
$L__BB1_6:
	and.b32  	%r25, %r1, -2147483648;
	shr.u64 	%rd41, %rd71, 62;
	cvt.u32.u64 	%r26, %rd41;
	mov.b64 	{%r27, %r28}, %rd71;
	mov.b64 	{%r29, %r30}, %rd72;
	shf.l.wrap.b32 	%r31, %r30, %r27, 2;
	shf.l.wrap.b32 	%r32, %r27, %r28, 2;
	mov.b64 	%rd42, {%r31, %r32};
	shl.b64 	%rd43, %rd72, 2;
	shr.u64 	%rd44, %rd42, 63;
	cvt.u32.u64 	%r33, %rd44;
	add.s32 	%r34, %r33, %r26;
	setp.eq.s32 	%p6, %r25, 0;
	neg.s32 	%r35, %r34;
	selp.b32 	%r46, %r34, %r35, %p6;
	setp.gt.s64 	%p7, %rd42, -1;
	mov.b64 	%rd45, 0;
	{
	.reg .u32 %r0, %r1, %r2, %r3, %a0, %a1, %a2, %a3, %b0, %b1, %b2, %b3;
	mov.b64 	{%a0,%a1}, %rd45;
	mov.b64 	{%a2,%a3}, %rd45;
	mov.b64 	{%b0,%b1}, %rd43;
	mov.b64 	{%b2,%b3}, %rd42;
	sub.cc.u32 	%r0, %a0, %b0;
	subc.cc.u32 	%r1, %a1, %b1;
	subc.cc.u32 	%r2, %a2, %b2;
	subc.u32 	%r3, %a3, %b3;
	mov.b64 	%rd46, {%r0,%r1};
	mov.b64 	%rd47, {%r2,%r3};
	}
	xor.b32  	%r36, %r25, -2147483648;
	selp.b64 	%rd73, %rd42, %rd47, %p7;
	selp.b64 	%rd14, %rd43, %rd46, %p7;
	selp.b32 	%r17, %r25, %r36, %p7;
	clz.b64 	%r37, %rd73;
	cvt.u64.u32 	%rd15, %r37;
	setp.eq.s32 	%p8, %r37, 0;
	@%p8 bra 	$L__BB1_8;
	cvt.u32.u64 	%r38, %rd15;
	and.b32  	%r39, %r38, 63;
	shl.b64 	%rd48, %rd73, %r39;
	shr.u64 	%rd49, %rd14, 1;
	not.b32 	%r40, %r38;
	and.b32  	%r41, %r40, 63;
	shr.u64 	%rd50, %rd49, %r41;
	or.b64  	%rd73, %rd48, %rd50;
$L__BB1_8:
	mov.b64 	%rd51, -3958705157555305931;
	{
	.reg .u32 %r0, %r1, %r2, %r3, %alo, %ahi, %blo, %bhi;
	mov.b64 	{%alo,%ahi}, %rd73;
	mov.b64 	{%blo,%bhi}, %rd51;
	mul.lo.u32 	%r0, %alo, %blo;
	mul.hi.u32 	%r1, %alo, %blo;
	mad.lo.cc.u32 	%r1, %alo, %bhi, %r1;
	madc.hi.u32 	%r2, %alo, %bhi, 0;
	mad.lo.cc.u32 	%r1, %ahi, %blo, %r1;
	madc.hi.cc.u32 	%r2, %ahi, %blo, %r2;
	madc.hi.u32 	%r3, %ahi, %bhi, 0;
	mad.lo.cc.u32 	%r2, %ahi, %bhi, %r2;
	addc.u32 	%r3, %r3, 0;
	mov.b64 	%rd52, {%r0,%r1};
	mov.b64 	%rd53, {%r2,%r3};
	}
	setp.gt.s64 	%p9, %rd53, 0;
	{
	.reg .u32 %r0, %r1, %r2, %r3, %a0, %a1, %a2, %a3, %b0, %b1, %b2, %b3;
	mov.b64 	{%a0,%a1}, %rd52;
	mov.b64 	{%a2,%a3}, %rd53;
	mov.b64 	{%b0,%b1}, %rd52;
	mov.b64 	{%b2,%b3}, %rd53;
	add.cc.u32 	%r0, %a0, %b0;
	addc.cc.u32 	%r1, %a1, %b1;
	addc.cc.u32 	%r2, %a2, %b2;
	addc.u32 	%r3, %a3, %b3;
	mov.b64 	%rd54, {%r0,%r1};
	mov.b64 	%rd55, {%r2,%r3};
	}
	selp.b64 	%rd56, %rd55, %rd53, %p9;
	selp.s64 	%rd57, -1, 0, %p9;
	sub.s64 	%rd58, %rd57, %rd15;
	cvt.u64.u32 	%rd59, %r17;
	shl.b64 	%rd60, %rd59, 32;
	add.s64 	%rd61, %rd56, 1;
	shr.u64 	%rd62, %rd61, 10;
	add.s64 	%rd63, %rd62, 1;
	shr.u64 	%rd64, %rd63, 1;
	shl.b64 	%rd65, %rd58, 52;
	add.s64 	%rd66, %rd65, %rd64;
	add.s64 	%rd67, %rd66, 4602678819172646912;
	or.b64  	%rd68, %rd67, %rd60;
	mov.b64 	%fd4, %rd68;
$L__BB1_9:
	st.param.f64 	[func_retval0], %fd4;
	st.param.b32 	[func_retval0+8], %r46;
	ret;

}


// ===== COMPILED SASS (sm_100) =====

	.target	sm_100

	.elftype	@"ET_EXEC"


//--------------------- .note.nv.tkinfo           --------------------------
	.section	.note.nv.tkinfo,"",@"SHT_NOTE"
	.sectionflags	@"SHF_NOTE_NV_TKINFO"
	.tkinfo
        /*0018*/ 	.word	0x00000002
        /*0030*/ 	.string	""
        /*0030*/ 	.string	"ptxas"
        /*0030*/ 	.string	"Cuda compilation tools, release 13.0, V13.0.88"
        /*0030*/ 	.string	"Build cuda_13.0.r13.0/compiler.36424714_0"
        /*0030*/ 	.string	"-arch sm_100 -m 64 "



//--------------------- .note.nv.cuinfo           --------------------------
	.section	.note.nv.cuinfo,"",@"SHT_NOTE"
	.sectionflags	@"SHF_NOTE_NV_CUINFO"
        /*0018*/ 	.short	0x0002
        /*001a*/ 	.short	0x0064
        /*001c*/ 	.short	0x0082
	.zero		2


//--------------------- .nv.info                  --------------------------
	.section	.nv.info,"",@"SHT_CUDA_INFO"
	.align	4


	//----- nvinfo : EIATTR_REGCOUNT
	.align		4
        /*0000*/ 	.byte	0x04, 0x2f
        /*0002*/ 	.short	(.L_2 - .L_1)
	.align		4
.L_1:
        /*0004*/ 	.word	index@(_Z17f0_LFA_cudaKernelPdS_S_S_S_S_S_S_S_S_S_S_S_S_iiiidi)
        /*0008*/ 	.word	0x00000027


	//----- nvinfo : EIATTR_FRAME_SIZE
	.align		4
.L_2:
        /*000c*/ 	.byte	0x04, 0x11
        /*000e*/ 	.short	(.L_4 - .L_3)
	.align		4
.L_3:
        /*0010*/ 	.word	index@($_Z17f0_LFA_cudaKernelPdS_S_S_S_S_S_S_S_S_S_S_S_S_iiiidi$__internal_trig_reduction_slowpathd)
        /*0014*/ 	.word	0x00000028


	//----- nvinfo : EIATTR_FRAME_SIZE
	.align		4
.L_4:
        /*0018*/ 	.byte	0x04, 0x11
        /*001a*/ 	.short	(.L_6 - .L_5)
	.align		4
.L_5:
        /*001c*/ 	.word	index@($__internal_1_$__cuda_sm20_dsqrt_rn_f64_mediumpath_v1)
        /*0020*/ 	.word	0x00000028


	//----- nvinfo : EIATTR_FRAME_SIZE
	.align		4
.L_6:
        /*0024*/ 	.byte	0x04, 0x11
        /*0026*/ 	.short	(.L_8 - .L_7)
	.align		4
.L_7:
        /*0028*/ 	.word	index@($__internal_0_$__cuda_sm20_div_rn_f64_full)
        /*002c*/ 	.word	0x00000028


	//----- nvinfo : EIATTR_FRAME_SIZE
	.align		4
.L_8:
        /*0030*/ 	.byte	0x04, 0x11
        /*0032*/ 	.short	(.L_10 - .L_9)
	.align		4
.L_9:
        /*0034*/ 	.word	index@(_Z17f0_LFA_cudaKernelPdS_S_S_S_S_S_S_S_S_S_S_S_S_iiiidi)
        /*0038*/ 	.word	0x00000028


	//----- nvinfo : EIATTR_MIN_STACK_SIZE
	.align		4
.L_10:
        /*003c*/ 	.byte	0x04, 0x12
        /*003e*/ 	.short	(.L_12 - .L_11)
	.align		4
.L_11:
        /*0040*/ 	.word	index@(_Z17f0_LFA_cudaKernelPdS_S_S_S_S_S_S_S_S_S_S_S_S_iiiidi)
        /*0044*/ 	.word	0x00000028
.L_12:


//--------------------- .nv.compat                --------------------------
	.section	.nv.compat,"",@"SHT_CUDA_COMPAT_INFO"
	.align	4
        /*0000*/ 	.byte	0x02, 0x09, 0x00, 0x00, 0x02, 0x02, 0x01, 0x00, 0x02, 0x05, 0x05, 0x00, 0x03, 0x07, 0x01, 0x01
        /*0010*/ 	.byte	0x02, 0x03, 0x00, 0x00, 0x02, 0x06, 0x01, 0x00, 0x04, 0x0b, 0x08, 0x00, 0x01, 0x00, 0x00, 0x00
        /*0020*/ 	.byte	0x00, 0x00, 0x00, 0x00


//--------------------- .nv.info._Z17f0_LFA_cudaKernelPdS_S_S_S_S_S_S_S_S_S_S_S_S_iiiidi --------------------------
	.section	.nv.info._Z17f0_LFA_cudaKernelPdS_S_S_S_S_S_S_S_S_S_S_S_S_iiiidi,"",@"SHT_CUDA_INFO"
	.sectionflags	@""
	.align	4


	//----- nvinfo : EIATTR_CUDA_API_VERSION
	.align		4
        /*0000*/ 	.byte	0x04, 0x37
        /*0002*/ 	.short	(.L_14 - .L_13)
.L_13:
        /*0004*/ 	.word	0x00000082


	//----- nvinfo : EIATTR_KPARAM_INFO
	.align		4
.L_14:
        /*0008*/ 	.byte	0x04, 0x17
        /*000a*/ 	.short	(.L_16 - .L_15)
.L_15:
        /*000c*/ 	.word	0x00000000
        /*0010*/ 	.short	0x0013
        /*0012*/ 	.short	0x0088
        /*0014*/ 	.byte	0x00, 0xf0, 0x11, 0x00


	//----- nvinfo : EIATTR_KPARAM_INFO
	.align		4
.L_16:
        /*0018*/ 	.byte	0x04, 0x17
        /*001a*/ 	.short	(.L_18 - .L_17)
.L_17:
        /*001c*/ 	.word	0x00000000
        /*0020*/ 	.short	0x0012
        /*0022*/ 	.short	0x0080
        /*0024*/ 	.byte	0x00, 0xf0, 0x21, 0x00


	//----- nvinfo : EIATTR_KPARAM_INFO
	.align		4
.L_18:
        /*0028*/ 	.byte	0x04, 0x17
        /*002a*/ 	.short	(.L_20 - .L_19)
.L_19:
        /*002c*/ 	.word	0x00000000
        /*0030*/ 	.short	0x0011
        /*0032*/ 	.short	0x007c
        /*0034*/ 	.byte	0x00, 0xf0, 0x11, 0x00


	//----- nvinfo : EIATTR_KPARAM_INFO
	.align		4
.L_20:
        /*0038*/ 	.byte	0x04, 0x17
        /*003a*/ 	.short	(.L_22 - .L_21)
.L_21:
        /*003c*/ 	.word	0x00000000
        /*0040*/ 	.short	0x0010
        /*0042*/ 	.short	0x0078
        /*0044*/ 	.byte	0x00, 0xf0, 0x11, 0x00


	//----- nvinfo : EIATTR_KPARAM_INFO
	.align		4
.L_22:
        /*0048*/ 	.byte	0x04, 0x17
        /*004a*/ 	.short	(.L_24 - .L_23)
.L_23:
        /*004c*/ 	.word	0x00000000
        /*0050*/ 	.short	0x000f
        /*0052*/ 	.short	0x0074
        /*0054*/ 	.byte	0x00, 0xf0, 0x11, 0x00


	//----- nvinfo : EIATTR_KPARAM_INFO
	.align		4
.L_24:
        /*0058*/ 	.byte	0x04, 0x17
        /*005a*/ 	.short	(.L_26 - .L_25)
.L_25:
        /*005c*/ 	.word	0x00000000
        /*0060*/ 	.short	0x000e
        /*0062*/ 	.short	0x0070
        /*0064*/ 	.byte	0x00, 0xf0, 0x11, 0x00


	//----- nvinfo : EIATTR_KPARAM_INFO
	.align		4
.L_26:
        /*0068*/ 	.byte	0x04, 0x17
        /*006a*/ 	.short	(.L_28 - .L_27)
.L_27:
        /*006c*/ 	.word	0x00000000
        /*0070*/ 	.short	0x000d
        /*0072*/ 	.short	0x0068
        /*0074*/ 	.byte	0x00, 0xf5, 0x21, 0x00


	//----- nvinfo : EIATTR_KPARAM_INFO
	.align		4
.L_28:
        /*0078*/ 	.byte	0x04, 0x17
        /*007a*/ 	.short	(.L_30 - .L_29)
.L_29:
        /*007c*/ 	.word	0x00000000
        /*0080*/ 	.short	0x000c
        /*0082*/ 	.short	0x0060
        /*0084*/ 	.byte	0x00, 0xf5, 0x21, 0x00


	//----- nvinfo : EIATTR_KPARAM_INFO
	.align		4
.L_30:
        /*0088*/ 	.byte	0x04, 0x17
        /*008a*/ 	.short	(.L_32 - .L_31)
.L_31:
        /*008c*/ 	.word	0x00000000
        /*0090*/ 	.short	0x000b
        /*0092*/ 	.short	0x0058
        /*0094*/ 	.byte	0x00, 0xf5, 0x21, 0x00


	//----- nvinfo : EIATTR_KPARAM_INFO
	.align		4
.L_32:
        /*0098*/ 	.byte	0x04, 0x17
        /*009a*/ 	.short	(.L_34 - .L_33)
.L_33:
        /*009c*/ 	.word	0x00000000
        /*00a0*/ 	.short	0x000a
        /*00a2*/ 	.short	0x0050
        /*00a4*/ 	.byte	0x00, 0xf5, 0x21, 0x00


	//----- nvinfo : EIATTR_KPARAM_INFO
	.align		4
.L_34:
        /*00a8*/ 	.byte	0x04, 0x17
        /*00aa*/ 	.short	(.L_36 - .L_35)
.L_35:
        /*00ac*/ 	.word	0x00000000
        /*00b0*/ 	.short	0x0009
        /*00b2*/ 	.short	0x0048
        /*00b4*/ 	.byte	0x00, 0xf5, 0x21, 0x00


	//----- nvinfo : EIATTR_KPARAM_INFO
	.align		4
.L_36:
        /*00b8*/ 	.byte	0x04, 0x17
        /*00ba*/ 	.short	(.L_38 - .L_37)
.L_37:
        /*00bc*/ 	.word	0x00000000
        /*00c0*/ 	.short	0x0008
        /*00c2*/ 	.short	0x0040
        /*00c4*/ 	.byte	0x00, 0xf5, 0x21, 0x00


	//----- nvinfo : EIATTR_KPARAM_INFO
	.align		4
.L_38:
        /*00c8*/ 	.byte	0x04, 0x17
        /*00ca*/ 	.short	(.L_40 - .L_39)
.L_39:
        /*00cc*/ 	.word	0x00000000
        /*00d0*/ 	.short	0x0007
        /*00d2*/ 	.short	0x0038
        /*00d4*/ 	.byte	0x00, 0xf5, 0x21, 0x00


	//----- nvinfo : EIATTR_KPARAM_INFO
	.align		4
.L_40:
        /*00d8*/ 	.byte	0x04, 0x17
        /*00da*/ 	.short	(.L_42 - .L_41)
.L_41:
        /*00dc*/ 	.word	0x00000000
        /*00e0*/ 	.short	0x0006
        /*00e2*/ 	.short	0x0030
        /*00e4*/ 	.byte	0x00, 0xf5, 0x21, 0x00


	//----- nvinfo : EIATTR_KPARAM_INFO
	.align		4
.L_42:
        /*00e8*/ 	.byte	0x04, 0x17
        /*00ea*/ 	.short	(.L_44 - .L_43)
.L_43:
        /*00ec*/ 	.word	0x00000000
        /*00f0*/ 	.short	0x0005
        /*00f2*/ 	.short	0x0028
        /*00f4*/ 	.byte	0x00, 0xf5, 0x21, 0x00


	//----- nvinfo : EIATTR_KPARAM_INFO
	.align		4
.L_44:
        /*00f8*/ 	.byte	0x04, 0x17
        /*00fa*/ 	.short	(.L_46 - .L_45)
.L_45:
        /*00fc*/ 	.word	0x00000000
        /*0100*/ 	.short	0x0004
        /*0102*/ 	.short	0x0020
        /*0104*/ 	.byte	0x00, 0xf5, 0x21, 0x00


	//----- nvinfo : EIATTR_KPARAM_INFO
	.align		4
.L_46:
        /*0108*/ 	.byte	0x04, 0x17
        /*010a*/ 	.short	(.L_48 - .L_47)
.L_47:
        /*010c*/ 	.word	0x00000000
        /*0110*/ 	.short	0x0003
        /*0112*/ 	.short	0x0018
        /*0114*/ 	.byte	0x00, 0xf5, 0x21, 0x00


	//----- nvinfo : EIATTR_KPARAM_INFO
	.align		4
.L_48:
        /*0118*/ 	.byte	0x04, 0x17
        /*011a*/ 	.short	(.L_50 - .L_49)
.L_49:
        /*011c*/ 	.word	0x00000000
        /*0120*/ 	.short	0x0002
        /*0122*/ 	.short	0x0010
        /*0124*/ 	.byte	0x00, 0xf5, 0x21, 0x00


	//----- nvinfo : EIATTR_KPARAM_INFO
	.align		4
.L_50:
        /*0128*/ 	.byte	0x04, 0x17
        /*012a*/ 	.short	(.L_52 - .L_51)
.L_51:
        /*012c*/ 	.word	0x00000000
        /*0130*/ 	.short	0x0001
        /*0132*/ 	.short	0x0008
        /*0134*/ 	.byte	0x00, 0xf5, 0x21, 0x00


	//----- nvinfo : EIATTR_KPARAM_INFO
	.align		4
.L_52:
        /*0138*/ 	.byte	0x04, 0x17
        /*013a*/ 	.short	(.L_54 - .L_53)
.L_53:
        /*013c*/ 	.word	0x00000000
        /*0140*/ 	.short	0x0000
        /*0142*/ 	.short	0x0000
        /*0144*/ 	.byte	0x00, 0xf5, 0x21, 0x00


	//----- nvinfo : EIATTR_SPARSE_MMA_MASK
	.align		4
.L_54:
        /*0148*/ 	.byte	0x03, 0x50
        /*014a*/ 	.short	0x0000


	//----- nvinfo : EIATTR_MAXREG_COUNT
	.align		4
        /*014c*/ 	.byte	0x03, 0x1b
        /*014e*/ 	.short	0x00ff


	//----- nvinfo : EIATTR_MERCURY_ISA_VERSION
	.align		4
        /*0150*/ 	.byte	0x03, 0x5f
        /*0152*/ 	.short	0x0101


	//----- nvinfo : EIATTR_VRC_CTA_INIT_COUNT
	.align		4
        /*0154*/ 	.byte	0x02, 0x4a
	.zero		1
	.zero		1


	//----- nvinfo : EIATTR_EXIT_INSTR_OFFSETS
	.align		4
        /*0158*/ 	.byte	0x04, 0x1c
        /*015a*/ 	.short	(.L_56 - .L_55)


	//   ....[0]....
.L_55:
        /*015c*/ 	.word	0x00000080


	//   ....[1]....
        /*0160*/ 	.word	0x00000160


	//   ....[2]....
        /*0164*/ 	.word	0x00001040


	//----- nvinfo : EIATTR_CRS_STACK_SIZE
	.align		4
.L_56:
        /*0168*/ 	.byte	0x04, 0x1e
        /*016a*/ 	.short	(.L_58 - .L_57)
.L_57:
        /*016c*/ 	.word	0x00000000


	//----- nvinfo : EIATTR_CBANK_PARAM_SIZE
	.align		4
.L_58:
        /*0170*/ 	.byte	0x03, 0x19
        /*0172*/ 	.short	0x008c


	//----- nvinfo : EIATTR_PARAM_CBANK
	.align		4
        /*0174*/ 	.byte	0x04, 0x0a
        /*0176*/ 	.short	(.L_60 - .L_59)
	.align		4
.L_59:
        /*0178*/ 	.word	index@(.nv.constant0._Z17f0_LFA_cudaKernelPdS_S_S_S_S_S_S_S_S_S_S_S_S_iiiidi)
        /*017c*/ 	.short	0x0380
        /*017e*/ 	.short	0x008c


	//----- nvinfo : EIATTR_SW_WAR
	.align		4
.L_60:
        /*0180*/ 	.byte	0x04, 0x36
        /*0182*/ 	.short	(.L_62 - .L_61)
.L_61:
        /*0184*/ 	.word	0x00000008
.L_62:


//--------------------- .nv.callgraph             --------------------------
	.section	.nv.callgraph,"",@"SHT_CUDA_CALLGRAPH"
	.align	4
	.sectionentsize	8
	.align		4
        /*0000*/ 	.word	0x00000000
	.align		4
        /*0004*/ 	.word	0xffffffff
	.align		4
        /*0008*/ 	.word	0x00000000
	.align		4
        /*000c*/ 	.word	0xfffffffe
	.align		4
        /*0010*/ 	.word	0x00000000
	.align		4
        /*0014*/ 	.word	0xfffffffd
	.align		4
        /*0018*/ 	.word	0x00000000
	.align		4
        /*001c*/ 	.word	0xfffffffc


//--------------------- .nv.constant4             --------------------------
	.section	.nv.constant4,"a",@progbits
	.align	8
	.align		8
.nv.constant4:
        /*0000*/ 	.dword	__cudart_i2opi_d


//--------------------- .text._Z17f0_LFA_cudaKernelPdS_S_S_S_S_S_S_S_S_S_S_S_S_iiiidi --------------------------
	.section	.text._Z17f0_LFA_cudaKernelPdS_S_S_S_S_S_S_S_S_S_S_S_S_iiiidi,"ax",@progbits
	.align	128
        .global         _Z17f0_LFA_cudaKernelPdS_S_S_S_S_S_S_S_S_S_S_S_S_iiiidi
        .type           _Z17f0_LFA_cudaKernelPdS_S_S_S_S_S_S_S_S_S_S_S_S_iiiidi,@function
        .size           _Z17f0_LFA_cudaKernelPdS_S_S_S_S_S_S_S_S_S_S_S_S_iiiidi,(.L_x_32 - _Z17f0_LFA_cudaKernelPdS_S_S_S_S_S_S_S_S_S_S_S_S_iiiidi)
        .other          _Z17f0_LFA_cudaKernelPdS_S_S_S_S_S_S_S_S_S_S_S_S_iiiidi,@"STO_CUDA_ENTRY STV_DEFAULT"
_Z17f0_LFA_cudaKernelPdS_S_S_S_S_S_S_S_S_S_S_S_S_iiiidi:
.text._Z17f0_LFA_cudaKernelPdS_S_S_S_S_S_S_S_S_S_S_S_S_iiiidi:
[----:B------:R-:W0:Y:S01]  /*0000*/  LDC R1, c[0x0][0x37c] ;  /* 0x0000df00ff017b82 */ /* 0x000e220000000800 */
[----:B------:R-:W1:Y:S07]  /*0010*/  S2R R0, SR_TID.X ;  /* 0x0000000000007919 */ /* 0x000e6e0000002100 */
[----:B------:R-:W1:Y:S01]  /*0020*/  S2UR UR4, SR_CTAID.X ;  /* 0x00000000000479c3 */ /* 0x000e620000002500 */
[----:B------:R-:W2:Y:S01]  /*0030*/  LDCU UR5, c[0x0][0x3f0] ;  /* 0x00007e00ff0577ac */ /* 0x000ea20008000800 */
[----:B0-----:R-:W-:-:S06]  /*0040*/  VIADD R1, R1, 0xffffffd8 ;  /* 0xffffffd801017836 */ /* 0x001fcc0000000000 */
[----:B------:R-:W1:Y:S02]  /*0050*/  LDC R3, c[0x0][0x360] ;  /* 0x0000d800ff037b82 */ /* 0x000e640000000800 */
[----:B-1----:R-:W-:-:S05]  /*0060*/  IMAD R0, R3, UR4, R0 ;  /* 0x0000000403007c24 */ /* 0x002fca000f8e0200 */
[----:B--2---:R-:W-:-:S13]  /*0070*/  ISETP.GE.AND P0, PT, R0, UR5, PT ;  /* 0x0000000500007c0c */ /* 0x004fda000bf06270 */
[----:B------:R-:W-:Y:S05]  /*0080*/  @P0 EXIT ;  /* 0x000000000000094d */ /* 0x000fea0003800000 */
[----:B------:R-:W0:Y:S01]  /*0090*/  LDC R6, c[0x0][0x3f4] ;  /* 0x0000fd00ff067b82 */ /* 0x000e220000000800 */
[----:B------:R-:W1:Y:S01]  /*00a0*/  LDCU.64 UR4, c[0x0][0x358] ;  /* 0x00006b00ff0477ac */ /* 0x000e620008000a00 */
[----:B------:R-:W-:Y:S02]  /*00b0*/  IMAD.MOV.U32 R4, RZ, RZ, 0x0 ;  /* 0x00000000ff047424 */ /* 0x000fe400078e00ff */
[----:B------:R-:W-:-:S04]  /*00c0*/  IMAD.MOV.U32 R5, RZ, RZ, 0x3ff00000 ;  /* 0x3ff00000ff057424 */ /* 0x000fc800078e00ff */
[----:B------:R-:W1:Y:S08]  /*00d0*/  LDC.64 R2, c[0x0][0x380] ;  /* 0x0000e000ff027b82 */ /* 0x000e700000000a00 */
[----:B------:R-:W2:Y:S08]  /*00e0*/  LDC.64 R8, c[0x0][0x388] ;  /* 0x0000e200ff087b82 */ /* 0x000eb00000000a00 */
[----:B------:R-:W3:Y:S01]  /*00f0*/  LDC.64 R10, c[0x0][0x390] ;  /* 0x0000e400ff0a7b82 */ /* 0x000ee20000000a00 */
[----:B0-----:R-:W-:-:S07]  /*0100*/  ISETP.GE.AND P0, PT, R6, 0x1, PT ;  /* 0x000000010600780c */ /* 0x001fce0003f06270 */
[----:B------:R-:W0:Y:S01]  /*0110*/  LDC.64 R12, c[0x0][0x398] ;  /* 0x0000e600ff0c7b82 */ /* 0x000e220000000a00 */
[----:B-1----:R1:W-:Y:S04]  /*0120*/  STG.E.64 desc[UR4][R2.64], R4 ;  /* 0x0000000402007986 */ /* 0x0023e8000c101b04 */
[----:B--2---:R1:W-:Y:S04]  /*0130*/  STG.E.64 desc[UR4][R8.64], RZ ;  /* 0x000000ff08007986 */ /* 0x0043e8000c101b04 */
[----:B---3--:R1:W-:Y:S04]  /*0140*/  STG.E.64 desc[UR4][R10.64], RZ ;  /* 0x000000ff0a007986 */ /* 0x0083e8000c101b04 */
[----:B0-----:R1:W-:Y:S01]  /*0150*/  STG.E.64 desc[UR4][R12.64], RZ ;  /* 0x000000ff0c007986 */ /* 0x0013e2000c101b04 */
[----:B------:R-:W-:Y:S05]  /*0160*/  @!P0 EXIT ;  /* 0x000000000000894d */ /* 0x000fea0003800000 */
[----:B------:R-:W0:Y:S01]  /*0170*/  LDC.64 R26, c[0x0][0x390] ;  /* 0x0000e400ff1a7b82 */ /* 0x000e220000000a00 */
[----:B-1----:R-:W-:Y:S01]  /*0180*/  IMAD.MOV.U32 R2, RZ, RZ, R0 ;  /* 0x000000ffff027224 */ /* 0x002fe200078e0000 */
[----:B------:R-:W1:Y:S01]  /*0190*/  LDCU UR12, c[0x0][0x3f0] ;  /* 0x00007e00ff0c77ac */ /* 0x000e620008000800 */
[----:B------:R-:W-:Y:S01]  /*01a0*/  IMAD.MOV R0, RZ, RZ, -R6 ;  /* 0x000000ffff007224 */ /* 0x000fe200078e0a06 */
[----:B------:R-:W2:Y:S04]  /*01b0*/  LDCU.64 UR6, c[0x0][0x400] ;  /* 0x00008000ff0677ac */ /* 0x000ea80008000a00 */
[----:B------:R-:W3:Y:S01]  /*01c0*/  LDC.64 R24, c[0x0][0x398] ;  /* 0x0000e600ff187b82 */ /* 0x000ee20000000a00 */
[----:B0-----:R-:W-:-:S04]  /*01d0*/  IMAD.WIDE R26, R2, 0x8, R26 ;  /* 0x00000008021a7825 */ /* 0x001fc800078e021a */
[----:B-123--:R-:W-:-:S07]  /*01e0*/  IMAD.WIDE R24, R2, 0x8, R24 ;  /* 0x0000000802187825 */ /* 0x00efce00078e0218 */
.L_x_12:
[----:B0-----:R-:W0:Y:S08]  /*01f0*/  LDC.64 R22, c[0x0][0x3a8] ;  /* 0x0000ea00ff167b82 */ /* 0x001e300000000a00 */
[----:B------:R-:W1:Y:S08]  /*0200*/  LDC.64 R20, c[0x0][0x3a0] ;  /* 0x0000e800ff147b82 */ /* 0x000e700000000a00 */
[----:B------:R-:W2:Y:S01]  /*0210*/  LDC.64 R4, c[0x0][0x3b0] ;  /* 0x0000ec00ff047b82 */ /* 0x000ea20000000a00 */
[----:B0-----:R-:W-:-:S06]  /*0220*/  IMAD.WIDE R22, R2, 0x8, R22 ;  /* 0x0000000802167825 */ /* 0x001fcc00078e0216 */
[----:B------:R-:W3:Y:S01]  /*0230*/  LDG.E.64 R22, desc[UR4][R22.64] ;  /* 0x0000000416167981 */ /* 0x000ee2000c1e1b00 */
[----:B-1----:R-:W-:-:S06]  /*0240*/  IMAD.WIDE R20, R2, 0x8, R20 ;  /* 0x0000000802147825 */ /* 0x002fcc00078e0214 */
[----:B------:R-:W4:Y:S01]  /*0250*/  LDG.E.64 R20, desc[UR4][R20.64] ;  /* 0x0000000414147981 */ /* 0x000f22000c1e1b00 */
[----:B--2---:R-:W-:-:S06]  /*0260*/  IMAD.WIDE R4, R2, 0x8, R4 ;  /* 0x0000000802047825 */ /* 0x004fcc00078e0204 */
[----:B------:R-:W2:Y:S01]  /*0270*/  LDG.E.64 R4, desc[UR4][R4.64] ;  /* 0x0000000404047981 */ /* 0x000ea2000c1e1b00 */
[----:B------:R-:W-:Y:S01]  /*0280*/  IMAD.MOV.U32 R12, RZ, RZ, 0x0 ;  /* 0x00000000ff0c7424 */ /* 0x000fe200078e00ff */
[----:B------:R-:W-:Y:S01]  /*0290*/  BSSY.RECONVERGENT B0, `(.L_x_0) ;  /* 0x0000017000007945 */ /* 0x000fe20003800200 */
[----:B------:R-:W-:Y:S02]  /*02a0*/  IMAD.MOV.U32 R13, RZ, RZ, 0x3fd80000 ;  /* 0x3fd80000ff0d7424 */ /* 0x000fe400078e00ff */
[----:B------:R-:W-:-:S05]  /*02b0*/  VIADD R0, R0, 0x1 ;  /* 0x0000000100007836 */ /* 0x000fca0000000000 */
[----:B------:R-:W-:Y:S01]  /*02c0*/  ISETP.NE.AND P2, PT, R0, RZ, PT ;  /* 0x000000ff0000720c */ /* 0x000fe20003f45270 */
[----:B---3--:R-:W-:-:S08]  /*02d0*/  DMUL R6, R22, R22 ;  /* 0x0000001616067228 */ /* 0x008fd00000000000 */
[----:B----4-:R-:W-:-:S08]  /*02e0*/  DFMA R6, R20, R20, R6 ;  /* 0x000000141406722b */ /* 0x010fd00000000006 */
[----:B--2---:R-:W-:-:S06]  /*02f0*/  DFMA R6, R4, R4, R6 ;  /* 0x000000040406722b */ /* 0x004fcc0000000006 */
[----:B------:R-:W0:Y:S04]  /*0300*/  MUFU.RSQ64H R11, R7 ;  /* 0x00000007000b7308 */ /* 0x000e280000001c00 */
[----:B------:R-:W-:-:S05]  /*0310*/  VIADD R10, R7, 0xfcb00000 ;  /* 0xfcb00000070a7836 */ /* 0x000fca0000000000 */
[----:B------:R-:W-:Y:S01]  /*0320*/  ISETP.GE.U32.AND P0, PT, R10, 0x7ca00000, PT ;  /* 0x7ca000000a00780c */ /* 0x000fe20003f06070 */
[----:B0-----:R-:W-:-:S08]  /*0330*/  DMUL R8, R10, R10 ;  /* 0x0000000a0a087228 */ /* 0x001fd00000000000 */
[----:B------:R-:W-:-:S08]  /*0340*/  DFMA R8, R6, -R8, 1 ;  /* 0x3ff000000608742b */ /* 0x000fd00000000808 */
[----:B------:R-:W-:Y:S02]  /*0350*/  DFMA R12, R8, R12, 0.5 ;  /* 0x3fe00000080c742b */ /* 0x000fe4000000000c */
[----:B------:R-:W-:-:S08]  /*0360*/  DMUL R8, R10, R8 ;  /* 0x000000080a087228 */ /* 0x000fd00000000000 */
[----:B------:R-:W-:-:S08]  /*0370*/  DFMA R14, R12, R8, R10 ;  /* 0x000000080c0e722b */ /* 0x000fd0000000000a */
[----:B------:R-:W-:Y:S02]  /*0380*/  DMUL R16, R6, R14 ;  /* 0x0000000e06107228 */ /* 0x000fe40000000000 */
[----:B------:R-:W-:Y:S02]  /*0390*/  VIADD R13, R15, 0xfff00000 ;  /* 0xfff000000f0d7836 */ /* 0x000fe40000000000 */
[----:B------:R-:W-:-:S04]  /*03a0*/  IMAD.MOV.U32 R12, RZ, RZ, R14 ;  /* 0x000000ffff0c7224 */ /* 0x000fc800078e000e */
[----:B------:R-:W-:-:S08]  /*03b0*/  DFMA R28, R16, -R16, R6 ;  /* 0x80000010101c722b */ /* 0x000fd00000000006 */
[----:B------:R-:W-:Y:S01]  /*03c0*/  DFMA R18, R28, R12, R16 ;  /* 0x0000000c1c12722b */ /* 0x000fe20000000010 */
[----:B------:R-:W-:Y:S10]  /*03d0*/  @!P0 BRA `(.L_x_1) ;  /* 0x0000000000088947 */ /* 0x000ff40003800000 */
[----:B------:R-:W-:-:S07]  /*03e0*/  MOV R8, 0x400 ;  /* 0x0000040000087802 */ /* 0x000fce0000000f00 */
[----:B------:R-:W-:Y:S05]  /*03f0*/  CALL.REL.NOINC `($__internal_1_$__cuda_sm20_dsqrt_rn_f64_mediumpath_v1) ;  /* 0x0000001000847944 */ /* 0x000fea0003c00000 */
.L_x_1:
[----:B------:R-:W-:Y:S05]  /*0400*/  BSYNC.RECONVERGENT B0 ;  /* 0x0000000000007941 */ /* 0x000fea0003800200 */
.L_x_0:
[----:B------:R-:W-:Y:S01]  /*0410*/  DSETP.NEU.AND P0, PT, R6, RZ, PT ;  /* 0x000000ff0600722a */ /* 0x000fe20003f0d000 */
[----:B------:R-:W-:-:S13]  /*0420*/  BSSY.RECONVERGENT B0, `(.L_x_2) ;  /* 0x00000bf000007945 */ /* 0x000fda0003800200 */
[----:B------:R-:W-:Y:S05]  /*0430*/  @!P0 BRA `(.L_x_3) ;  /* 0x0000000800f48947 */ /* 0x000fea0003800000 */
[----:B------:R-:W-:Y:S01]  /*0440*/  DMUL R6, R18, -UR6 ;  /* 0x8000000612067c28 */ /* 0x000fe20008000000 */
[----:B------:R-:W-:Y:S01]  /*0450*/  UMOV UR8, 0x8346e69a ;  /* 0x8346e69a00087882 */ /* 0x000fe20000000000 */
[----:B------:R-:W-:Y:S01]  /*0460*/  UMOV UR9, 0x41afe3d8 ;  /* 0x41afe3d800097882 */ /* 0x000fe20000000000 */
[----:B------:R-:W-:Y:S05]  /*0470*/  BSSY.RECONVERGENT B1, `(.L_x_4) ;  /* 0x000001b000017945 */ /* 0x000fea0003800200 */
[----:B------:R-:W-:-:S08]  /*0480*/  DMUL R6, R6, UR8 ;  /* 0x0000000806067c28 */ /* 0x000fd00008000000 */
[----:B------:R-:W-:-:S08]  /*0490*/  DMUL R14, R6, 0.5 ;  /* 0x3fe00000060e7828 */ /* 0x000fd00000000000 */
[----:B------:R-:W-:-:S14]  /*04a0*/  DSETP.NEU.AND P0, PT, |R14|, +INF , PT ;  /* 0x7ff000000e00742a */ /* 0x000fdc0003f0d200 */
[----:B------:R-:W-:Y:S01]  /*04b0*/  @!P0 DMUL R6, RZ, R14 ;  /* 0x0000000eff068228 */ /* 0x000fe20000000000 */
[----:B------:R-:W-:Y:S01]  /*04c0*/  @!P0 IMAD.MOV.U32 R3, RZ, RZ, RZ ;  /* 0x000000ffff038224 */ /* 0x000fe200078e00ff */
[----:B------:R-:W-:Y:S09]  /*04d0*/  @!P0 BRA `(.L_x_5) ;  /* 0x0000000000508947 */ /* 0x000ff20003800000 */
[----:B------:R-:W-:Y:S01]  /*04e0*/  UMOV UR8, 0x6dc9c883 ;  /* 0x6dc9c88300087882 */ /* 0x000fe20000000000 */
[----:B------:R-:W-:Y:S01]  /*04f0*/  UMOV UR9, 0x3fe45f30 ;  /* 0x3fe45f3000097882 */ /* 0x000fe20000000000 */
[C---:B------:R-:W-:Y:S02]  /*0500*/  DSETP.GE.AND P0, PT, |R14|.reuse, 2.14748364800000000000e+09, PT ;  /* 0x41e000000e00742a */ /* 0x040fe40003f06200 */
[----:B------:R-:W-:Y:S01]  /*0510*/  DMUL R8, R14, UR8 ;  /* 0x000000080e087c28 */ /* 0x000fe20008000000 */
[----:B------:R-:W-:Y:S01]  /*0520*/  UMOV UR8, 0x54442d18 ;  /* 0x54442d1800087882 */ /* 0x000fe20000000000 */
[----:B------:R-:W-:-:S04]  /*0530*/  UMOV UR9, 0x3ff921fb ;  /* 0x3ff921fb00097882 */ /* 0x000fc80000000000 */
[----:B------:R-:W0:Y:S08]  /*0540*/  F2I.F64 R3, R8 ;  /* 0x0000000800037311 */ /* 0x000e300000301100 */
[----:B0-----:R-:W0:Y:S02]  /*0550*/  I2F.F64 R6, R3 ;  /* 0x0000000300067312 */ /* 0x001e240000201c00 */
[----:B0-----:R-:W-:Y:S01]  /*0560*/  DFMA R10, R6, -UR8, R14 ;  /* 0x80000008060a7c2b */ /* 0x001fe2000800000e */
[----:B------:R-:W-:Y:S01]  /*0570*/  UMOV UR8, 0x33145c00 ;  /* 0x33145c0000087882 */ /* 0x000fe20000000000 */
[----:B------:R-:W-:-:S06]  /*0580*/  UMOV UR9, 0x3c91a626 ;  /* 0x3c91a62600097882 */ /* 0x000fcc0000000000 */
[----:B------:R-:W-:Y:S01]  /*0590*/  DFMA R10, R6, -UR8, R10 ;  /* 0x80000008060a7c2b */ /* 0x000fe2000800000a */
[----:B------:R-:W-:Y:S01]  /*05a0*/  UMOV UR8, 0x252049c0 ;  /* 0x252049c000087882 */ /* 0x000fe20000000000 */
[----:B------:R-:W-:-:S06]  /*05b0*/  UMOV UR9, 0x397b839a ;  /* 0x397b839a00097882 */ /* 0x000fcc0000000000 */
[----:B------:R-:W-:Y:S01]  /*05c0*/  DFMA R6, R6, -UR8, R10 ;  /* 0x8000000806067c2b */ /* 0x000fe2000800000a */
[----:B------:R-:W-:Y:S10]  /*05d0*/  @!P0 BRA `(.L_x_5) ;  /* 0x0000000000108947 */ /* 0x000ff40003800000 */
[----:B------:R-:W-:-:S07]  /*05e0*/  MOV R28, 0x600 ;  /* 0x00000600001c7802 */ /* 0x000fce0000000f00 */
[----:B------:R-:W-:Y:S05]  /*05f0*/  CALL.REL.NOINC `($_Z17f0_LFA_cudaKernelPdS_S_S_S_S_S_S_S_S_S_S_S_S_iiiidi$__internal_trig_reduction_slowpathd) ;  /* 0x0000001000bc7944 */ /* 0x000fea0003c00000 */
[----:B------:R-:W-:Y:S02]  /*0600*/  IMAD.MOV.U32 R6, RZ, RZ, R8 ;  /* 0x000000ffff067224 */ /* 0x000fe400078e0008 */
[----:B------:R-:W-:-:S07]  /*0610*/  IMAD.MOV.U32 R7, RZ, RZ, R9 ;  /* 0x000000ffff077224 */ /* 0x000fce00078e0009 */
.L_x_5:
[----:B------:R-:W-:Y:S05]  /*0620*/  BSYNC.RECONVERGENT B1 ;  /* 0x0000000000017941 */ /* 0x000fea0003800200 */
.L_x_4:
[----:B------:R-:W0:Y:S01]  /*0630*/  MUFU.RCP64H R13, R19 ;  /* 0x00000013000d7308 */ /* 0x000e220000001800 */
[----:B------:R-:W-:Y:S01]  /*0640*/  IMAD.MOV.U32 R12, RZ, RZ, 0x1 ;  /* 0x00000001ff0c7424 */ /* 0x000fe200078e00ff */
[----:B------:R-:W-:Y:S01]  /*0650*/  DMUL R8, R6, R6 ;  /* 0x0000000606087228 */ /* 0x000fe20000000000 */
[----:B------:R-:W-:Y:S01]  /*0660*/  IMAD.MOV.U32 R10, RZ, RZ, -0x3e107ad8 ;  /* 0xc1ef8528ff0a7424 */ /* 0x000fe200078e00ff */
[----:B------:R-:W-:Y:S01]  /*0670*/  UMOV UR8, 0x20fd8164 ;  /* 0x20fd816400087882 */ /* 0x000fe20000000000 */
[----:B------:R-:W-:Y:S01]  /*0680*/  IMAD.MOV.U32 R11, RZ, RZ, 0x3e21eea7 ;  /* 0x3e21eea7ff0b7424 */ /* 0x000fe200078e00ff */
[----:B------:R-:W-:Y:S01]  /*0690*/  UMOV UR9, 0x3da8ff83 ;  /* 0x3da8ff8300097882 */ /* 0x000fe20000000000 */
[----:B------:R-:W-:Y:S01]  /*06a0*/  IMAD.MOV.U32 R14, RZ, RZ, 0x2cb0d246 ;  /* 0x2cb0d246ff0e7424 */ /* 0x000fe200078e00ff */
[----:B------:R-:W-:Y:S01]  /*06b0*/  UMOV UR10, 0xf9785eba ;  /* 0xf9785eba000a7882 */ /* 0x000fe20000000000 */
[----:B------:R-:W-:Y:S01]  /*06c0*/  IMAD.MOV.U32 R15, RZ, RZ, 0x3e5ae5f1 ;  /* 0x3e5ae5f1ff0f7424 */ /* 0x000fe200078e00ff */
[----:B------:R-:W-:Y:S01]  /*06d0*/  UMOV UR11, 0x3de5db65 ;  /* 0x3de5db65000b7882 */ /* 0x000fe20000000000 */
[C---:B------:R-:W-:Y:S01]  /*06e0*/  DFMA R10, R8.reuse, -UR8, R10 ;  /* 0x80000008080a7c2b */ /* 0x040fe2000800000a */
[----:B------:R-:W-:Y:S01]  /*06f0*/  UMOV UR8, 0x8e06e6d9 ;  /* 0x8e06e6d900087882 */ /* 0x000fe20000000000 */
[----:B------:R-:W-:Y:S01]  /*0700*/  UMOV UR9, 0x3e927e4f ;  /* 0x3e927e4f00097882 */ /* 0x000fe20000000000 */
[----:B------:R-:W-:Y:S01]  /*0710*/  LOP3.LUT P1, RZ, R3, 0x2, RZ, 0xc0, !PT ;  /* 0x0000000203ff7812 */ /* 0x000fe2000782c0ff */
[----:B------:R-:W-:Y:S01]  /*0720*/  DFMA R14, R8, UR10, -R14 ;  /* 0x0000000a080e7c2b */ /* 0x000fe2000800080e */
[----:B------:R-:W-:Y:S01]  /*0730*/  UMOV UR10, 0x69ace392 ;  /* 0x69ace392000a7882 */ /* 0x000fe20000000000 */
[----:B0-----:R-:W-:Y:S01]  /*0740*/  DFMA R16, R12, -R18, 1 ;  /* 0x3ff000000c10742b */ /* 0x001fe20000000812 */
[----:B------:R-:W-:Y:S01]  /*0750*/  UMOV UR11, 0x3ec71de3 ;  /* 0x3ec71de3000b7882 */ /* 0x000fe20000000000 */
[C---:B------:R-:W-:Y:S01]  /*0760*/  DFMA R10, R8.reuse, R10, -UR8 ;  /* 0x80000008080a7e2b */ /* 0x040fe2000800000a */
[----:B------:R-:W-:Y:S01]  /*0770*/  UMOV UR8, 0x19ddbce9 ;  /* 0x19ddbce900087882 */ /* 0x000fe20000000000 */
[----:B------:R-:W-:Y:S01]  /*0780*/  UMOV UR9, 0x3efa01a0 ;  /* 0x3efa01a000097882 */ /* 0x000fe20000000000 */
[----:B------:R-:W-:Y:S01]  /*0790*/  BSSY.RECONVERGENT B1, `(.L_x_6) ;  /* 0x0000035000017945 */ /* 0x000fe20003800200 */
[----:B------:R-:W-:Y:S01]  /*07a0*/  DFMA R14, R8, R14, UR10 ;  /* 0x0000000a080e7e2b */ /* 0x000fe2000800000e */
[----:B------:R-:W-:Y:S01]  /*07b0*/  UMOV UR10, 0x19db62a1 ;  /* 0x19db62a1000a7882 */ /* 0x000fe20000000000 */
[----:B------:R-:W-:Y:S01]  /*07c0*/  DFMA R16, R16, R16, R16 ;  /* 0x000000101010722b */ /* 0x000fe20000000010 */
[----:B------:R-:W-:Y:S01]  /*07d0*/  UMOV UR11, 0x3f2a01a0 ;  /* 0x3f2a01a0000b7882 */ /* 0x000fe20000000000 */
[----:B------:R-:W-:Y:S01]  /*07e0*/  DFMA R10, R8, R10, UR8 ;  /* 0x00000008080a7e2b */ /* 0x000fe2000800000a */
[----:B------:R-:W-:Y:S01]  /*07f0*/  UMOV UR8, 0x16c15d47 ;  /* 0x16c15d4700087882 */ /* 0x000fe20000000000 */
[----:B------:R-:W-:-:S02]  /*0800*/  UMOV UR9, 0x3f56c16c ;  /* 0x3f56c16c00097882 */ /* 0x000fc40000000000 */
[----:B------:R-:W-:Y:S01]  /*0810*/  DFMA R14, R8, R14, -UR10 ;  /* 0x8000000a080e7e2b */ /* 0x000fe2000800000e */
[----:B------:R-:W-:Y:S01]  /*0820*/  UMOV UR10, 0x11110818 ;  /* 0x11110818000a7882 */ /* 0x000fe20000000000 */
[----:B------:R-:W-:Y:S01]  /*0830*/  DFMA R12, R12, R16, R12 ;  /* 0x000000100c0c722b */ /* 0x000fe2000000000c */
[----:B------:R-:W-:Y:S01]  /*0840*/  UMOV UR11, 0x3f811111 ;  /* 0x3f811111000b7882 */ /* 0x000fe20000000000 */
[C---:B------:R-:W-:Y:S01]  /*0850*/  DFMA R10, R8.reuse, R10, -UR8 ;  /* 0x80000008080a7e2b */ /* 0x040fe2000800000a */
[----:B------:R-:W-:Y:S01]  /*0860*/  UMOV UR8, 0x55555551 ;  /* 0x5555555100087882 */ /* 0x000fe20000000000 */
[----:B------:R-:W-:Y:S02]  /*0870*/  UMOV UR9, 0x3fa55555 ;  /* 0x3fa5555500097882 */ /* 0x000fe40000000000 */
[----:B------:R-:W-:Y:S01]  /*0880*/  DFMA R16, R8, R14, UR10 ;  /* 0x0000000a08107e2b */ /* 0x000fe2000800000e */
[----:B------:R-:W-:Y:S01]  /*0890*/  UMOV UR10, 0x55555554 ;  /* 0x55555554000a7882 */ /* 0x000fe20000000000 */
[----:B------:R-:W-:Y:S01]  /*08a0*/  DFMA R28, R12, -R18, 1 ;  /* 0x3ff000000c1c742b */ /* 0x000fe20000000812 */
[----:B------:R-:W-:Y:S01]  /*08b0*/  UMOV UR11, 0x3fc55555 ;  /* 0x3fc55555000b7882 */ /* 0x000fe20000000000 */
[----:B------:R-:W-:-:S04]  /*08c0*/  DFMA R14, R8, R10, UR8 ;  /* 0x00000008080e7e2b */ /* 0x000fc8000800000a */
[----:B------:R-:W-:Y:S02]  /*08d0*/  DFMA R16, R8, R16, -UR10 ;  /* 0x8000000a08107e2b */ /* 0x000fe40008000010 */
[----:B------:R-:W-:Y:S02]  /*08e0*/  DFMA R12, R12, R28, R12 ;  /* 0x0000001c0c0c722b */ /* 0x000fe4000000000c */
[----:B------:R-:W-:-:S04]  /*08f0*/  DFMA R14, R8, R14, -0.5 ;  /* 0xbfe00000080e742b */ /* 0x000fc8000000000e */
[----:B------:R-:W-:Y:S02]  /*0900*/  DFMA R16, R8, R16, RZ ;  /* 0x000000100810722b */ /* 0x000fe400000000ff */
[----:B------:R-:W-:Y:S02]  /*0910*/  DMUL R10, R4, -R12 ;  /* 0x8000000c040a7228 */ /* 0x000fe40000000000 */
[----:B------:R-:W-:-:S04]  /*0920*/  DFMA R8, R8, R14, 1 ;  /* 0x3ff000000808742b */ /* 0x000fc8000000000e */
[----:B------:R-:W-:Y:S02]  /*0930*/  DFMA R6, R16, R6, R6 ;  /* 0x000000061006722b */ /* 0x000fe40000000006 */
[--C-:B------:R-:W-:Y:S02]  /*0940*/  DFMA R28, R10, -R18, -R4.reuse ;  /* 0x800000120a1c722b */ /* 0x100fe40000000804 */
[----:B------:R-:W-:-:S06]  /*0950*/  DADD R4, -RZ, -R4 ;  /* 0x00000000ff047229 */ /* 0x000fcc0000000904 */
[----:B------:R-:W-:Y:S01]  /*0960*/  DFMA R12, R12, R28, R10 ;  /* 0x0000001c0c0c722b */ /* 0x000fe2000000000a */
[----:B------:R-:W-:Y:S02]  /*0970*/  LOP3.LUT R10, R3, 0x1, RZ, 0xc0, !PT ;  /* 0x00000001030a7812 */ /* 0x000fe400078ec0ff */
[----:B------:R-:W-:Y:S02]  /*0980*/  LOP3.LUT R3, R7, 0x80000000, RZ, 0x3c, !PT ;  /* 0x8000000007037812 */ /* 0x000fe400078e3cff */
[----:B------:R-:W-:Y:S02]  /*0990*/  ISETP.NE.U32.AND P0, PT, R10, 0x1, PT ;  /* 0x000000010a00780c */ /* 0x000fe40003f05070 */
[----:B------:R-:W-:-:S03]  /*09a0*/  FSETP.GEU.AND P3, PT, |R5|, 6.5827683646048100446e-37, PT ;  /* 0x036000000500780b */ /* 0x000fc60003f6e200 */
[----:B------:R-:W-:Y:S01]  /*09b0*/  FFMA R10, RZ, R19, R13 ;  /* 0x00000013ff0a7223 */ /* 0x000fe2000000000d */
[----:B------:R-:W-:Y:S02]  /*09c0*/  FSEL R16, R8, R6, !P0 ;  /* 0x0000000608107208 */ /* 0x000fe40004000000 */
[----:B------:R-:W-:Y:S02]  /*09d0*/  FSEL R17, R9, R7, !P0 ;  /* 0x0000000709117208 */ /* 0x000fe40004000000 */
[----:B------:R-:W-:Y:S02]  /*09e0*/  FSEL R14, R6, R8, !P0 ;  /* 0x00000008060e7208 */ /* 0x000fe40004000000 */
[----:B------:R-:W-:Y:S02]  /*09f0*/  FSEL R15, R3, R9, !P0 ;  /* 0x00000009030f7208 */ /* 0x000fe40004000000 */
[----:B------:R-:W-:Y:S02]  /*0a00*/  FSETP.GT.AND P0, PT, |R10|, 1.469367938527859385e-39, PT ;  /* 0x001000000a00780b */ /* 0x000fe40003f04200 */
[----:B------:R-:W-:-:S02]  /*0a10*/  @P1 LOP3.LUT R3, R17, 0x80000000, RZ, 0x3c, !PT ;  /* 0x8000000011031812 */ /* 0x000fc400078e3cff */
[----:B------:R-:W-:-:S03]  /*0a20*/  @P1 LOP3.LUT R7, R15, 0x80000000, RZ, 0x3c, !PT ;  /* 0x800000000f071812 */ /* 0x000fc600078e3cff */
[----:B------:R-:W-:Y:S02]  /*0a30*/  @P1 IMAD.MOV.U32 R17, RZ, RZ, R3 ;  /* 0x000000ffff111224 */ /* 0x000fe400078e0003 */
[----:B------:R-:W-:-:S04]  /*0a40*/  @P1 IMAD.MOV.U32 R15, RZ, RZ, R7 ;  /* 0x000000ffff0f1224 */ /* 0x000fc800078e0007 */
[----:B------:R-:W-:Y:S05]  /*0a50*/  @P0 BRA P3, `(.L_x_7) ;  /* 0x0000000000200947 */ /* 0x000fea0001800000 */
[----:B------:R-:W-:Y:S01]  /*0a60*/  IMAD.MOV.U32 R6, RZ, RZ, R4 ;  /* 0x000000ffff067224 */ /* 0x000fe200078e0004 */
[----:B------:R-:W-:Y:S01]  /*0a70*/  MOV R4, 0xac0 ;  /* 0x00000ac000047802 */ /* 0x000fe20000000f00 */
[----:B------:R-:W-:Y:S02]  /*0a80*/  IMAD.MOV.U32 R7, RZ, RZ, R5 ;  /* 0x000000ffff077224 */ /* 0x000fe400078e0005 */
[----:B------:R-:W-:Y:S02]  /*0a90*/  IMAD.MOV.U32 R8, RZ, RZ, R18 ;  /* 0x000000ffff087224 */ /* 0x000fe400078e0012 */
[----:B------:R-:W-:-:S07]  /*0aa0*/  IMAD.MOV.U32 R9, RZ, RZ, R19 ;  /* 0x000000ffff097224 */ /* 0x000fce00078e0013 */
[----:B------:R-:W-:Y:S05]  /*0ab0*/  CALL.REL.NOINC `($__internal_0_$__cuda_sm20_div_rn_f64_full) ;  /* 0x0000000400647944 */ /* 0x000fea0003c00000 */
[----:B------:R-:W-:Y:S02]  /*0ac0*/  IMAD.MOV.U32 R12, RZ, RZ, R6 ;  /* 0x000000ffff0c7224 */ /* 0x000fe400078e0006 */
[----:B------:R-:W-:-:S07]  /*0ad0*/  IMAD.MOV.U32 R13, RZ, RZ, R7 ;  /* 0x000000ffff0d7224 */ /* 0x000fce00078e0007 */
.L_x_7:
[----:B------:R-:W-:Y:S05]  /*0ae0*/  BSYNC.RECONVERGENT B1 ;  /* 0x0000000000017941 */ /* 0x000fea0003800200 */
.L_x_6:
[----:B------:R-:W0:Y:S01]  /*0af0*/  MUFU.RCP64H R5, R19 ;  /* 0x0000001300057308 */ /* 0x000e220000001800 */
[----:B------:R-:W-:Y:S01]  /*0b00*/  IMAD.MOV.U32 R4, RZ, RZ, 0x1 ;  /* 0x00000001ff047424 */ /* 0x000fe200078e00ff */
[----:B------:R-:W-:Y:S01]  /*0b10*/  FSETP.GEU.AND P1, PT, |R23|, 6.5827683646048100446e-37, PT ;  /* 0x036000001700780b */ /* 0x000fe20003f2e200 */
[----:B------:R-:W-:Y:S01]  /*0b20*/  BSSY.RECONVERGENT B1, `(.L_x_8) ;  /* 0x0000013000017945 */ /* 0x000fe20003800200 */
[----:B------:R-:W-:-:S03]  /*0b30*/  DMUL R12, R12, R16 ;  /* 0x000000100c0c7228 */ /* 0x000fc60000000000 */
[----:B0-----:R-:W-:-:S08]  /*0b40*/  DFMA R6, R4, -R18, 1 ;  /* 0x3ff000000406742b */ /* 0x001fd00000000812 */
[----:B------:R-:W-:-:S08]  /*0b50*/  DFMA R6, R6, R6, R6 ;  /* 0x000000060606722b */ /* 0x000fd00000000006 */
[----:B------:R-:W-:-:S08]  /*0b60*/  DFMA R6, R4, R6, R4 ;  /* 0x000000060406722b */ /* 0x000fd00000000004 */
[----:B------:R-:W-:-:S08]  /*0b70*/  DFMA R4, R6, -R18, 1 ;  /* 0x3ff000000604742b */ /* 0x000fd00000000812 */
[----:B------:R-:W-:-:S08]  /*0b80*/  DFMA R8, R6, R4, R6 ;  /* 0x000000040608722b */ /* 0x000fd00000000006 */
[----:B------:R-:W-:-:S08]  /*0b90*/  DMUL R6, R22, R8 ;  /* 0x0000000816067228 */ /* 0x000fd00000000000 */
[----:B------:R-:W-:-:S08]  /*0ba0*/  DFMA R4, R6, -R18, R22 ;  /* 0x800000120604722b */ /* 0x000fd00000000016 */
[----:B------:R-:W-:-:S10]  /*0bb0*/  DFMA R6, R8, R4, R6 ;  /* 0x000000040806722b */ /* 0x000fd40000000006 */
[----:B------:R-:W-:-:S05]  /*0bc0*/  FFMA R3, RZ, R19, R7 ;  /* 0x00000013ff037223 */ /* 0x000fca0000000007 */
[----:B------:R-:W-:-:S13]  /*0bd0*/  FSETP.GT.AND P0, PT, |R3|, 1.469367938527859385e-39, PT ;  /* 0x001000000300780b */ /* 0x000fda0003f04200 */
[----:B------:R-:W-:Y:S05]  /*0be0*/  @P0 BRA P1, `(.L_x_9) ;  /* 0x0000000000180947 */ /* 0x000fea0000800000 */
[----:B------:R-:W-:Y:S01]  /*0bf0*/  IMAD.MOV.U32 R6, RZ, RZ, R22 ;  /* 0x000000ffff067224 */ /* 0x000fe200078e0016 */
[----:B------:R-:W-:Y:S01]  /*0c00*/  MOV R4, 0xc50 ;  /* 0x00000c5000047802 */ /* 0x000fe20000000f00 */
[----:B------:R-:W-:Y:S02]  /*0c10*/  IMAD.MOV.U32 R7, RZ, RZ, R23 ;  /* 0x000000ffff077224 */ /* 0x000fe400078e0017 */
[----:B------:R-:W-:Y:S02]  /*0c20*/  IMAD.MOV.U32 R8, RZ, RZ, R18 ;  /* 0x000000ffff087224 */ /* 0x000fe400078e0012 */
[----:B------:R-:W-:-:S07]  /*0c30*/  IMAD.MOV.U32 R9, RZ, RZ, R19 ;  /* 0x000000ffff097224 */ /* 0x000fce00078e0013 */
[----:B------:R-:W-:Y:S05]  /*0c40*/  CALL.REL.NOINC `($__internal_0_$__cuda_sm20_div_rn_f64_full) ;  /* 0x0000000400007944 */ /* 0x000fea0003c00000 */
.L_x_9:
[----:B------:R-:W-:Y:S05]  /*0c50*/  BSYNC.RECONVERGENT B1 ;  /* 0x0000000000017941 */ /* 0x000fea0003800200 */
.L_x_8:
[----:B------:R-:W0:Y:S01]  /*0c60*/  MUFU.RCP64H R5, R19 ;  /* 0x0000001300057308 */ /* 0x000e220000001800 */
[----:B------:R-:W-:Y:S01]  /*0c70*/  IMAD.MOV.U32 R4, RZ, RZ, 0x1 ;  /* 0x00000001ff047424 */ /* 0x000fe200078e00ff */
[----:B------:R-:W-:Y:S05]  /*0c80*/  BSSY.RECONVERGENT B1, `(.L_x_10) ;  /* 0x0000017000017945 */ /* 0x000fea0003800200 */
[----:B0-----:R-:W-:-:S08]  /*0c90*/  DFMA R8, R4, -R18, 1 ;  /* 0x3ff000000408742b */ /* 0x001fd00000000812 */
[----:B------:R-:W-:-:S08]  /*0ca0*/  DFMA R8, R8, R8, R8 ;  /* 0x000000080808722b */ /* 0x000fd00000000008 */
[----:B------:R-:W-:-:S08]  /*0cb0*/  DFMA R8, R4, R8, R4 ;  /* 0x000000080408722b */ /* 0x000fd00000000004 */
[----:B------:R-:W-:-:S08]  /*0cc0*/  DFMA R4, R8, -R18, 1 ;  /* 0x3ff000000804742b */ /* 0x000fd00000000812 */
[----:B------:R-:W-:-:S08]  /*0cd0*/  DFMA R10, R8, R4, R8 ;  /* 0x00000004080a722b */ /* 0x000fd00000000008 */
[----:B------:R-:W-:-:S08]  /*0ce0*/  DMUL R4, R20, -R10 ;  /* 0x8000000a14047228 */ /* 0x000fd00000000000 */
[----:B------:R-:W-:-:S08]  /*0cf0*/  DFMA R8, R4, -R18, -R20 ;  /* 0x800000120408722b */ /* 0x000fd00000000814 */
[----:B------:R-:W-:Y:S02]  /*0d00*/  DFMA R4, R10, R8, R4 ;  /* 0x000000080a04722b */ /* 0x000fe40000000004 */
[----:B------:R-:W-:Y:S02]  /*0d10*/  DADD R8, -RZ, -R20 ;  /* 0x00000000ff087229 */ /* 0x000fe40000000914 */
[----:B------:R-:W-:-:S06]  /*0d20*/  DMUL R20, R6, R16 ;  /* 0x0000001006147228 */ /* 0x000fcc0000000000 */
[----:B------:R-:W-:Y:S02]  /*0d30*/  FFMA R3, RZ, R19, R5 ;  /* 0x00000013ff037223 */ /* 0x000fe40000000005 */
[----:B------:R-:W-:-:S03]  /*0d40*/  FSETP.GEU.AND P1, PT, |R9|, 6.5827683646048100446e-37, PT ;  /* 0x036000000900780b */ /* 0x000fc60003f2e200 */
        /* <DEDUP_REMOVED lines=10> */
.L_x_11:
[----:B------:R-:W-:Y:S05]  /*0df0*/  BSYNC.RECONVERGENT B1 ;  /* 0x0000000000017941 */ /* 0x000fea0003800200 */
.L_x_10:
[----:B------:R-:W0:Y:S01]  /*0e00*/  S2R R10, SR_TID.X ;  /* 0x00000000000a7919 */ /* 0x000e220000002100 */
[----:B------:R-:W0:Y:S01]  /*0e10*/  S2UR UR8, SR_CTAID.X ;  /* 0x00000000000879c3 */ /* 0x000e220000002500 */
[----:B------:R-:W2:Y:S07]  /*0e20*/  LDG.E.64 R18, desc[UR4][R26.64] ;  /* 0x000000041a127981 */ /* 0x000eae000c1e1b00 */
[----:B------:R-:W0:Y:S08]  /*0e30*/  LDC R3, c[0x0][0x360] ;  /* 0x0000d800ff037b82 */ /* 0x000e300000000800 */
[----:B------:R-:W1:Y:S08]  /*0e40*/  LDC.64 R8, c[0x0][0x388] ;  /* 0x0000e200ff087b82 */ /* 0x000e700000000a00 */
[----:B------:R-:W3:Y:S01]  /*0e50*/  LDC.64 R6, c[0x0][0x380] ;  /* 0x0000e000ff067b82 */ /* 0x000ee20000000a00 */
[----:B0-----:R-:W-:-:S02]  /*0e60*/  IMAD R3, R3, UR8, R10 ;  /* 0x0000000803037c24 */ /* 0x001fc4000f8e020a */
[----:B------:R-:W4:Y:S02]  /*0e70*/  LDG.E.64 R10, desc[UR4][R24.64] ;  /* 0x00000004180a7981 */ /* 0x000f24000c1e1b00 */
[----:B-1----:R-:W-:-:S05]  /*0e80*/  IMAD.WIDE R8, R3, 0x8, R8 ;  /* 0x0000000803087825 */ /* 0x002fca00078e0208 */
[----:B------:R-:W5:Y:S01]  /*0e90*/  LDG.E.64 R32, desc[UR4][R8.64] ;  /* 0x0000000408207981 */ /* 0x000f62000c1e1b00 */
[----:B---3--:R-:W-:-:S05]  /*0ea0*/  IMAD.WIDE R6, R3, 0x8, R6 ;  /* 0x0000000803067825 */ /* 0x008fca00078e0206 */
[----:B------:R-:W3:Y:S01]  /*0eb0*/  LDG.E.64 R22, desc[UR4][R6.64] ;  /* 0x0000000406167981 */ /* 0x000ee2000c1e1b00 */
[----:B------:R-:W-:Y:S02]  /*0ec0*/  DMUL R16, R4, R16 ;  /* 0x0000001004107228 */ /* 0x000fe40000000000 */
[----:B-----5:R-:W-:Y:S02]  /*0ed0*/  DMUL R28, R12, R32 ;  /* 0x000000200c1c7228 */ /* 0x020fe40000000000 */
[----:B------:R-:W-:-:S04]  /*0ee0*/  DMUL R30, R32, R14 ;  /* 0x0000000e201e7228 */ /* 0x000fc80000000000 */
[-C--:B------:R-:W-:Y:S02]  /*0ef0*/  DMUL R4, R16, R32.reuse ;  /* 0x0000002010047228 */ /* 0x080fe40000000000 */
[----:B------:R-:W-:Y:S02]  /*0f00*/  DMUL R32, R20, R32 ;  /* 0x0000002014207228 */ /* 0x000fe40000000000 */
[----:B---3--:R-:W-:Y:S02]  /*0f10*/  DFMA R28, R22, R14, -R28 ;  /* 0x0000000e161c722b */ /* 0x008fe4000000081c */
[-C--:B------:R-:W-:Y:S02]  /*0f20*/  DFMA R30, R12, R22.reuse, R30 ;  /* 0x000000160c1e722b */ /* 0x080fe4000000001e */
[-C--:B------:R-:W-:Y:S02]  /*0f30*/  DFMA R4, R20, R22.reuse, -R4 ;  /* 0x000000161404722b */ /* 0x080fe40000000804 */
[----:B------:R-:W-:-:S02]  /*0f40*/  DFMA R32, R16, R22, R32 ;  /* 0x000000161020722b */ /* 0x000fc40000000020 */
[-C--:B--2---:R-:W-:Y:S02]  /*0f50*/  DFMA R28, -R20, R18.reuse, R28 ;  /* 0x00000012141c722b */ /* 0x084fe4000000011c */
[----:B------:R-:W-:Y:S02]  /*0f60*/  DFMA R30, R16, R18, R30 ;  /* 0x00000012101e722b */ /* 0x000fe4000000001e */
[----:B------:R-:W-:Y:S02]  /*0f70*/  DFMA R4, R18, R14, R4 ;  /* 0x0000000e1204722b */ /* 0x000fe40000000004 */
[----:B------:R-:W-:Y:S02]  /*0f80*/  DFMA R32, -R12, R18, R32 ;  /* 0x000000120c20722b */ /* 0x000fe40000000120 */
[-C--:B----4-:R-:W-:Y:S02]  /*0f90*/  DFMA R28, -R16, R10.reuse, R28 ;  /* 0x0000000a101c722b */ /* 0x090fe4000000011c */
[----:B------:R-:W-:-:S02]  /*0fa0*/  DFMA R30, -R20, R10, R30 ;  /* 0x0000000a141e722b */ /* 0x000fc4000000011e */
[----:B------:R-:W-:Y:S02]  /*0fb0*/  DFMA R4, R12, R10, R4 ;  /* 0x0000000a0c04722b */ /* 0x000fe40000000004 */
[----:B------:R-:W-:Y:S01]  /*0fc0*/  DFMA R32, R10, R14, R32 ;  /* 0x0000000e0a20722b */ /* 0x000fe20000000020 */
[----:B------:R0:W-:Y:S04]  /*0fd0*/  STG.E.64 desc[UR4][R6.64], R28 ;  /* 0x0000001c06007986 */ /* 0x0001e8000c101b04 */
[----:B------:R0:W-:Y:S04]  /*0fe0*/  STG.E.64 desc[UR4][R8.64], R30 ;  /* 0x0000001e08007986 */ /* 0x0001e8000c101b04 */
[----:B------:R0:W-:Y:S04]  /*0ff0*/  STG.E.64 desc[UR4][R26.64], R4 ;  /* 0x000000041a007986 */ /* 0x0001e8000c101b04 */
[----:B------:R0:W-:Y:S02]  /*1000*/  STG.E.64 desc[UR4][R24.64], R32 ;  /* 0x0000002018007986 */ /* 0x0001e4000c101b04 */
.L_x_3:
[----:B------:R-:W-:Y:S05]  /*1010*/  BSYNC.RECONVERGENT B0 ;  /* 0x0000000000007941 */ /* 0x000fea0003800200 */
.L_x_2:
[----:B------:R-:W-:Y:S01]  /*1020*/  VIADD R2, R2, UR12 ;  /* 0x0000000c02027c36 */ /* 0x000fe20008000000 */
[----:B------:R-:W-:Y:S06]  /*1030*/  @P2 BRA `(.L_x_12) ;  /* 0xfffffff0006c2947 */ /* 0x000fec000383ffff */
[----:B------:R-:W-:Y:S05]  /*1040*/  EXIT ;  /* 0x000000000000794d */ /* 0x000fea0003800000 */
        .weak           $__internal_0_$__cuda_sm20_div_rn_f64_full
        .type           $__internal_0_$__cuda_sm20_div_rn_f64_full,@function
        .size           $__internal_0_$__cuda_sm20_div_rn_f64_full,($__internal_1_$__cuda_sm20_dsqrt_rn_f64_mediumpath_v1 - $__internal_0_$__cuda_sm20_div_rn_f64_full)
$__internal_0_$__cuda_sm20_div_rn_f64_full:
[C---:B------:R-:W-:Y:S01]  /*1050*/  FSETP.GEU.AND P0, PT, |R9|.reuse, 1.469367938527859385e-39, PT ;  /* 0x001000000900780b */ /* 0x040fe20003f0e200 */
[----:B------:R-:W-:Y:S01]  /*1060*/  IMAD.MOV.U32 R28, RZ, RZ, 0x1 ;  /* 0x00000001ff1c7424 */ /* 0x000fe200078e00ff */
[----:B------:R-:W-:Y:S01]  /*1070*/  LOP3.LUT R10, R9, 0x800fffff, RZ, 0xc0, !PT ;  /* 0x800fffff090a7812 */ /* 0x000fe200078ec0ff */
[----:B------:R-:W-:Y:S01]  /*1080*/  IMAD.MOV.U32 R5, RZ, RZ, 0x1ca00000 ;  /* 0x1ca00000ff057424 */ /* 0x000fe200078e00ff */
[C---:B------:R-:W-:Y:S01]  /*1090*/  FSETP.GEU.AND P3, PT, |R7|.reuse, 1.469367938527859385e-39, PT ;  /* 0x001000000700780b */ /* 0x040fe20003f6e200 */
[----:B------:R-:W-:Y:S01]  /*10a0*/  BSSY.RECONVERGENT B2, `(.L_x_13) ;  /* 0x0000052000027945 */ /* 0x000fe20003800200 */
[----:B------:R-:W-:Y:S01]  /*10b0*/  LOP3.LUT R11, R10, 0x3ff00000, RZ, 0xfc, !PT ;  /* 0x3ff000000a0b7812 */ /* 0x000fe200078efcff */
[----:B------:R-:W-:Y:S01]  /*10c0*/  IMAD.MOV.U32 R10, RZ, RZ, R8 ;  /* 0x000000ffff0a7224 */ /* 0x000fe200078e0008 */
[----:B------:R-:W-:Y:S02]  /*10d0*/  LOP3.LUT R3, R7, 0x7ff00000, RZ, 0xc0, !PT ;  /* 0x7ff0000007037812 */ /* 0x000fe400078ec0ff */
[----:B------:R-:W-:-:S03]  /*10e0*/  LOP3.LUT R36, R9, 0x7ff00000, RZ, 0xc0, !PT ;  /* 0x7ff0000009247812 */ /* 0x000fc600078ec0ff */
[----:B------:R-:W-:Y:S01]  /*10f0*/  @!P0 DMUL R10, R8, 8.98846567431157953865e+307 ;  /* 0x7fe00000080a8828 */ /* 0x000fe20000000000 */
[----:B------:R-:W-:-:S03]  /*1100*/  ISETP.GE.U32.AND P1, PT, R3, R36, PT ;  /* 0x000000240300720c */ /* 0x000fc60003f26070 */
[----:B------:R-:W-:Y:S02]  /*1110*/  @!P3 LOP3.LUT R30, R9, 0x7ff00000, RZ, 0xc0, !PT ;  /* 0x7ff00000091eb812 */ /* 0x000fe400078ec0ff */
[----:B------:R-:W0:Y:S02]  /*1120*/  MUFU.RCP64H R29, R11 ;  /* 0x0000000b001d7308 */ /* 0x000e240000001800 */
[----:B------:R-:W-:Y:S02]  /*1130*/  @!P3 ISETP.GE.U32.AND P4, PT, R3, R30, PT ;  /* 0x0000001e0300b20c */ /* 0x000fe40003f86070 */
[----:B------:R-:W-:Y:S02]  /*1140*/  @!P0 LOP3.LUT R36, R11, 0x7ff00000, RZ, 0xc0, !PT ;  /* 0x7ff000000b248812 */ /* 0x000fe400078ec0ff */
[----:B------:R-:W-:-:S04]  /*1150*/  @!P3 SEL R31, R5, 0x63400000, !P4 ;  /* 0x63400000051fb807 */ /* 0x000fc80006000000 */
[----:B------:R-:W-:-:S04]  /*1160*/  @!P3 LOP3.LUT R34, R31, 0x80000000, R7, 0xf8, !PT ;  /* 0x800000001f22b812 */ /* 0x000fc800078ef807 */
[----:B------:R-:W-:Y:S01]  /*1170*/  @!P3 LOP3.LUT R35, R34, 0x100000, RZ, 0xfc, !PT ;  /* 0x001000002223b812 */ /* 0x000fe200078efcff */
[----:B------:R-:W-:Y:S01]  /*1180*/  @!P3 IMAD.MOV.U32 R34, RZ, RZ, RZ ;  /* 0x000000ffff22b224 */ /* 0x000fe200078e00ff */
[----:B0-----:R-:W-:-:S08]  /*1190*/  DFMA R32, R28, -R10, 1 ;  /* 0x3ff000001c20742b */ /* 0x001fd0000000080a */
[----:B------:R-:W-:-:S08]  /*11a0*/  DFMA R32, R32, R32, R32 ;  /* 0x000000202020722b */ /* 0x000fd00000000020 */
[----:B------:R-:W-:Y:S01]  /*11b0*/  DFMA R32, R28, R32, R28 ;  /* 0x000000201c20722b */ /* 0x000fe2000000001c */
[----:B------:R-:W-:Y:S01]  /*11c0*/  SEL R29, R5, 0x63400000, !P1 ;  /* 0x63400000051d7807 */ /* 0x000fe20004800000 */
[----:B------:R-:W-:-:S03]  /*11d0*/  IMAD.MOV.U32 R28, RZ, RZ, R6 ;  /* 0x000000ffff1c7224 */ /* 0x000fc600078e0006 */
[----:B------:R-:W-:-:S03]  /*11e0*/  LOP3.LUT R29, R29, 0x800fffff, R7, 0xf8, !PT ;  /* 0x800fffff1d1d7812 */ /* 0x000fc600078ef807 */
[----:B------:R-:W-:-:S03]  /*11f0*/  DFMA R30, R32, -R10, 1 ;  /* 0x3ff00000201e742b */ /* 0x000fc6000000080a */
[----:B------:R-:W-:-:S05]  /*1200*/  @!P3 DFMA R28, R28, 2, -R34 ;  /* 0x400000001c1cb82b */ /* 0x000fca0000000822 */
[----:B------:R-:W-:-:S08]  /*1210*/  DFMA R30, R32, R30, R32 ;  /* 0x0000001e201e722b */ /* 0x000fd00000000020 */
[----:B------:R-:W-:-:S08]  /*1220*/  DMUL R32, R30, R28 ;  /* 0x0000001c1e207228 */ /* 0x000fd00000000000 */
[----:B------:R-:W-:-:S08]  /*1230*/  DFMA R34, R32, -R10, R28 ;  /* 0x8000000a2022722b */ /* 0x000fd0000000001c */
[----:B------:R-:W-:Y:S01]  /*1240*/  DFMA R34, R30, R34, R32 ;  /* 0x000000221e22722b */ /* 0x000fe20000000020 */
[----:B------:R-:W-:Y:S01]  /*1250*/  IMAD.MOV.U32 R32, RZ, RZ, R3 ;  /* 0x000000ffff207224 */ /* 0x000fe200078e0003 */
[----:B------:R-:W-:-:S05]  /*1260*/  @!P3 LOP3.LUT R32, R29, 0x7ff00000, RZ, 0xc0, !PT ;  /* 0x7ff000001d20b812 */ /* 0x000fca00078ec0ff */
[----:B------:R-:W-:-:S05]  /*1270*/  VIADD R30, R32, 0xffffffff ;  /* 0xffffffff201e7836 */ /* 0x000fca0000000000 */
[----:B------:R-:W-:Y:S01]  /*1280*/  ISETP.GT.U32.AND P0, PT, R30, 0x7feffffe, PT ;  /* 0x7feffffe1e00780c */ /* 0x000fe20003f04070 */
[----:B------:R-:W-:-:S05]  /*1290*/  VIADD R30, R36, 0xffffffff ;  /* 0xffffffff241e7836 */ /* 0x000fca0000000000 */
[----:B------:R-:W-:-:S13]  /*12a0*/  ISETP.GT.U32.OR P0, PT, R30, 0x7feffffe, P0 ;  /* 0x7feffffe1e00780c */ /* 0x000fda0000704470 */
[----:B------:R-:W-:Y:S05]  /*12b0*/  @P0 BRA `(.L_x_14) ;  /* 0x00000000006c0947 */ /* 0x000fea0003800000 */
[----:B------:R-:W-:-:S04]  /*12c0*/  LOP3.LUT R30, R9, 0x7ff00000, RZ, 0xc0, !PT ;  /* 0x7ff00000091e7812 */ /* 0x000fc800078ec0ff */
[CC--:B------:R-:W-:Y:S02]  /*12d0*/  VIADDMNMX R6, R3.reuse, -R30.reuse, 0xb9600000, !PT ;  /* 0xb960000003067446 */ /* 0x0c0fe4000780091e */
[----:B------:R-:W-:Y:S02]  /*12e0*/  ISETP.GE.U32.AND P0, PT, R3, R30, PT ;  /* 0x0000001e0300720c */ /* 0x000fe40003f06070 */
[----:B------:R-:W-:Y:S02]  /*12f0*/  VIMNMX R3, PT, PT, R6, 0x46a00000, PT ;  /* 0x46a0000006037848 */ /* 0x000fe40003fe0100 */
[----:B------:R-:W-:-:S05]  /*1300*/  SEL R6, R5, 0x63400000, !P0 ;  /* 0x6340000005067807 */ /* 0x000fca0004000000 */
[----:B------:R-:W-:Y:S02]  /*1310*/  IMAD.IADD R3, R3, 0x1, -R6 ;  /* 0x0000000103037824 */ /* 0x000fe400078e0a06 */
[----:B------:R-:W-:Y:S02]  /*1320*/  IMAD.MOV.U32 R6, RZ, RZ, RZ ;  /* 0x000000ffff067224 */ /* 0x000fe400078e00ff */
[----:B------:R-:W-:-:S06]  /*1330*/  VIADD R7, R3, 0x7fe00000 ;  /* 0x7fe0000003077836 */ /* 0x000fcc0000000000 */
[----:B------:R-:W-:-:S10]  /*1340*/  DMUL R30, R34, R6 ;  /* 0x00000006221e7228 */ /* 0x000fd40000000000 */
[----:B------:R-:W-:-:S13]  /*1350*/  FSETP.GTU.AND P0, PT, |R31|, 1.469367938527859385e-39, PT ;  /* 0x001000001f00780b */ /* 0x000fda0003f0c200 */
[----:B------:R-:W-:Y:S05]  /*1360*/  @P0 BRA `(.L_x_15) ;  /* 0x0000000000940947 */ /* 0x000fea0003800000 */
[----:B------:R-:W-:-:S06]  /*1370*/  DFMA R10, R34, -R10, R28 ;  /* 0x8000000a220a722b */ /* 0x000fcc000000001c */
[----:B------:R-:W-:-:S04]  /*1380*/  IMAD.MOV.U32 R10, RZ, RZ, RZ ;  /* 0x000000ffff0a7224 */ /* 0x000fc800078e00ff */
[C---:B------:R-:W-:Y:S02]  /*1390*/  FSETP.NEU.AND P0, PT, R11.reuse, RZ, PT ;  /* 0x000000ff0b00720b */ /* 0x040fe40003f0d000 */
[----:B------:R-:W-:-:S04]  /*13a0*/  LOP3.LUT R9, R11, 0x80000000, R9, 0x48, !PT ;  /* 0x800000000b097812 */ /* 0x000fc800078e4809 */
[----:B------:R-:W-:-:S07]  /*13b0*/  LOP3.LUT R11, R9, R7, RZ, 0xfc, !PT ;  /* 0x00000007090b7212 */ /* 0x000fce00078efcff */
[----:B------:R-:W-:Y:S05]  /*13c0*/  @!P0 BRA `(.L_x_15) ;  /* 0x00000000007c8947 */ /* 0x000fea0003800000 */
[----:B------:R-:W-:Y:S01]  /*13d0*/  IMAD.MOV R7, RZ, RZ, -R3 ;  /* 0x000000ffff077224 */ /* 0x000fe200078e0a03 */
[----:B------:R-:W-:Y:S01]  /*13e0*/  DMUL.RP R10, R34, R10 ;  /* 0x0000000a220a7228 */ /* 0x000fe20000008000 */
[----:B------:R-:W-:Y:S01]  /*13f0*/  IMAD.MOV.U32 R6, RZ, RZ, RZ ;  /* 0x000000ffff067224 */ /* 0x000fe200078e00ff */
[----:B------:R-:W-:-:S05]  /*1400*/  IADD3 R3, PT, PT, -R3, -0x43300000, RZ ;  /* 0xbcd0000003037810 */ /* 0x000fca0007ffe1ff */
[----:B------:R-:W-:-:S03]  /*1410*/  DFMA R6, R30, -R6, R34 ;  /* 0x800000061e06722b */ /* 0x000fc60000000022 */
[----:B------:R-:W-:-:S07]  /*1420*/  LOP3.LUT R9, R11, R9, RZ, 0x3c, !PT ;  /* 0x000000090b097212 */ /* 0x000fce00078e3cff */
[----:B------:R-:W-:-:S04]  /*1430*/  FSETP.NEU.AND P0, PT, |R7|, R3, PT ;  /* 0x000000030700720b */ /* 0x000fc80003f0d200 */
[----:B------:R-:W-:Y:S02]  /*1440*/  FSEL R30, R10, R30, !P0 ;  /* 0x0000001e0a1e7208 */ /* 0x000fe40004000000 */
[----:B------:R-:W-:Y:S01]  /*1450*/  FSEL R31, R9, R31, !P0 ;  /* 0x0000001f091f7208 */ /* 0x000fe20004000000 */
[----:B------:R-:W-:Y:S06]  /*1460*/  BRA `(.L_x_15) ;  /* 0x0000000000547947 */ /* 0x000fec0003800000 */
.L_x_14:
[----:B------:R-:W-:-:S14]  /*1470*/  DSETP.NAN.AND P0, PT, R6, R6, PT ;  /* 0x000000060600722a */ /* 0x000fdc0003f08000 */
[----:B------:R-:W-:Y:S05]  /*1480*/  @P0 BRA `(.L_x_16) ;  /* 0x0000000000440947 */ /* 0x000fea0003800000 */
[----:B------:R-:W-:-:S14]  /*1490*/  DSETP.NAN.AND P0, PT, R8, R8, PT ;  /* 0x000000080800722a */ /* 0x000fdc0003f08000 */
[----:B------:R-:W-:Y:S05]  /*14a0*/  @P0 BRA `(.L_x_17) ;  /* 0x0000000000300947 */ /* 0x000fea0003800000 */
[----:B------:R-:W-:Y:S01]  /*14b0*/  ISETP.NE.AND P0, PT, R32, R36, PT ;  /* 0x000000242000720c */ /* 0x000fe20003f05270 */
[----:B------:R-:W-:Y:S02]  /*14c0*/  IMAD.MOV.U32 R30, RZ, RZ, 0x0 ;  /* 0x00000000ff1e7424 */ /* 0x000fe400078e00ff */
[----:B------:R-:W-:-:S10]  /*14d0*/  IMAD.MOV.U32 R31, RZ, RZ, -0x80000 ;  /* 0xfff80000ff1f7424 */ /* 0x000fd400078e00ff */
[----:B------:R-:W-:Y:S05]  /*14e0*/  @!P0 BRA `(.L_x_15) ;  /* 0x0000000000348947 */ /* 0x000fea0003800000 */
[----:B------:R-:W-:Y:S02]  /*14f0*/  ISETP.NE.AND P0, PT, R32, 0x7ff00000, PT ;  /* 0x7ff000002000780c */ /* 0x000fe40003f05270 */
[----:B------:R-:W-:Y:S02]  /*1500*/  LOP3.LUT R31, R7, 0x80000000, R9, 0x48, !PT ;  /* 0x80000000071f7812 */ /* 0x000fe400078e4809 */
[----:B------:R-:W-:-:S13]  /*1510*/  ISETP.EQ.OR P0, PT, R36, RZ, !P0 ;  /* 0x000000ff2400720c */ /* 0x000fda0004702670 */
[----:B------:R-:W-:Y:S01]  /*1520*/  @P0 LOP3.LUT R3, R31, 0x7ff00000, RZ, 0xfc, !PT ;  /* 0x7ff000001f030812 */ /* 0x000fe200078efcff */
[----:B------:R-:W-:Y:S02]  /*1530*/  @!P0 IMAD.MOV.U32 R30, RZ, RZ, RZ ;  /* 0x000000ffff1e8224 */ /* 0x000fe400078e00ff */
[----:B------:R-:W-:Y:S02]  /*1540*/  @P0 IMAD.MOV.U32 R30, RZ, RZ, RZ ;  /* 0x000000ffff1e0224 */ /* 0x000fe400078e00ff */
[----:B------:R-:W-:Y:S01]  /*1550*/  @P0 IMAD.MOV.U32 R31, RZ, RZ, R3 ;  /* 0x000000ffff1f0224 */ /* 0x000fe200078e0003 */
[----:B------:R-:W-:Y:S06]  /*1560*/  BRA `(.L_x_15) ;  /* 0x0000000000147947 */ /* 0x000fec0003800000 */
.L_x_17:
[----:B------:R-:W-:Y:S01]  /*1570*/  LOP3.LUT R31, R9, 0x80000, RZ, 0xfc, !PT ;  /* 0x00080000091f7812 */ /* 0x000fe200078efcff */
[----:B------:R-:W-:Y:S01]  /*1580*/  IMAD.MOV.U32 R30, RZ, RZ, R8 ;  /* 0x000000ffff1e7224 */ /* 0x000fe200078e0008 */
[----:B------:R-:W-:Y:S06]  /*1590*/  BRA `(.L_x_15) ;  /* 0x0000000000087947 */ /* 0x000fec0003800000 */
.L_x_16:
[----:B------:R-:W-:Y:S01]  /*15a0*/  LOP3.LUT R31, R7, 0x80000, RZ, 0xfc, !PT ;  /* 0x00080000071f7812 */ /* 0x000fe200078efcff */
[----:B------:R-:W-:-:S07]  /*15b0*/  IMAD.MOV.U32 R30, RZ, RZ, R6 ;  /* 0x000000ffff1e7224 */ /* 0x000fce00078e0006 */
.L_x_15:
[----:B------:R-:W-:Y:S05]  /*15c0*/  BSYNC.RECONVERGENT B2 ;  /* 0x0000000000027941 */ /* 0x000fea0003800200 */
.L_x_13:
[----:B------:R-:W-:Y:S02]  /*15d0*/  IMAD.MOV.U32 R5, RZ, RZ, 0x0 ;  /* 0x00000000ff057424 */ /* 0x000fe400078e00ff */
[----:B------:R-:W-:Y:S02]  /*15e0*/  IMAD.MOV.U32 R6, RZ, RZ, R30 ;  /* 0x000000ffff067224 */ /* 0x000fe400078e001e */
[----:B------:R-:W-:Y:S01]  /*15f0*/  IMAD.MOV.U32 R7, RZ, RZ, R31 ;  /* 0x000000ffff077224 */ /* 0x000fe200078e001f */
[----:B------:R-:W-:Y:S06]  /*1600*/  RET.REL.NODEC R4 `(_Z17f0_LFA_cudaKernelPdS_S_S_S_S_S_S_S_S_S_S_S_S_iiiidi) ;  /* 0xffffffe8047c7950 */ /* 0x000fec0003c3ffff */
        .weak           $__internal_1_$__cuda_sm20_dsqrt_rn_f64_mediumpath_v1
        .type           $__internal_1_$__cuda_sm20_dsqrt_rn_f64_mediumpath_v1,@function
        .size           $__internal_1_$__cuda_sm20_dsqrt_rn_f64_mediumpath_v1,($_Z17f0_LFA_cudaKernelPdS_S_S_S_S_S_S_S_S_S_S_S_S_iiiidi$__internal_trig_reduction_slowpathd - $__internal_1_$__cuda_sm20_dsqrt_rn_f64_mediumpath_v1)
$__internal_1_$__cuda_sm20_dsqrt_rn_f64_mediumpath_v1:
[----:B------:R-:W-:Y:S01]  /*1610*/  ISETP.GE.U32.AND P0, PT, R10, -0x3400000, PT ;  /* 0xfcc000000a00780c */ /* 0x000fe20003f06070 */
[----:B------:R-:W-:Y:S01]  /*1620*/  BSSY.RECONVERGENT B1, `(.L_x_18) ;  /* 0x0000028000017945 */ /* 0x000fe20003800200 */
[----:B------:R-:W-:Y:S02]  /*1630*/  IMAD.MOV.U32 R15, RZ, RZ, R13 ;  /* 0x000000ffff0f7224 */ /* 0x000fe400078e000d */
[----:B------:R-:W-:Y:S02]  /*1640*/  IMAD.MOV.U32 R10, RZ, RZ, R28 ;  /* 0x000000ffff0a7224 */ /* 0x000fe400078e001c */
[----:B------:R-:W-:Y:S02]  /*1650*/  IMAD.MOV.U32 R11, RZ, RZ, R29 ;  /* 0x000000ffff0b7224 */ /* 0x000fe400078e001d */
[----:B------:R-:W-:Y:S02]  /*1660*/  IMAD.MOV.U32 R12, RZ, RZ, R6 ;  /* 0x000000ffff0c7224 */ /* 0x000fe400078e0006 */
[----:B------:R-:W-:-:S03]  /*1670*/  IMAD.MOV.U32 R13, RZ, RZ, R7 ;  /* 0x000000ffff0d7224 */ /* 0x000fc600078e0007 */
[----:B------:R-:W-:Y:S05]  /*1680*/  @!P0 BRA `(.L_x_19) ;  /* 0x0000000000208947 */ /* 0x000fea0003800000 */
[----:B------:R-:W-:-:S10]  /*1690*/  DFMA.RM R10, R10, R14, R16 ;  /* 0x0000000e0a0a722b */ /* 0x000fd40000004010 */
[----:B------:R-:W-:-:S05]  /*16a0*/  IADD3 R14, P0, PT, R10, 0x1, RZ ;  /* 0x000000010a0e7810 */ /* 0x000fca0007f1e0ff */
[----:B------:R-:W-:-:S06]  /*16b0*/  IMAD.X R15, RZ, RZ, R11, P0 ;  /* 0x000000ffff0f7224 */ /* 0x000fcc00000e060b */
[----:B------:R-:W-:-:S08]  /*16c0*/  DFMA.RP R12, -R10, R14, R12 ;  /* 0x0000000e0a0c722b */ /* 0x000fd0000000810c */
[----:B------:R-:W-:-:S06]  /*16d0*/  DSETP.GT.AND P0, PT, R12, RZ, PT ;  /* 0x000000ff0c00722a */ /* 0x000fcc0003f04000 */
[----:B------:R-:W-:Y:S02]  /*16e0*/  FSEL R10, R14, R10, P0 ;  /* 0x0000000a0e0a7208 */ /* 0x000fe40000000000 */
[----:B------:R-:W-:Y:S01]  /*16f0*/  FSEL R11, R15, R11, P0 ;  /* 0x0000000b0f0b7208 */ /* 0x000fe20000000000 */
[----:B------:R-:W-:Y:S06]  /*1700*/  BRA `(.L_x_20) ;  /* 0x0000000000647947 */ /* 0x000fec0003800000 */
.L_x_19:
[----:B------:R-:W-:-:S14]  /*1710*/  DSETP.NE.AND P0, PT, R12, RZ, PT ;  /* 0x000000ff0c00722a */ /* 0x000fdc0003f05000 */
[----:B------:R-:W-:Y:S05]  /*1720*/  @!P0 BRA `(.L_x_21) ;  /* 0x0000000000588947 */ /* 0x000fea0003800000 */
[----:B------:R-:W-:-:S13]  /*1730*/  ISETP.GE.AND P0, PT, R13, RZ, PT ;  /* 0x000000ff0d00720c */ /* 0x000fda0003f06270 */
[----:B------:R-:W-:Y:S02]  /*1740*/  @!P0 IMAD.MOV.U32 R10, RZ, RZ, 0x0 ;  /* 0x00000000ff0a8424 */ /* 0x000fe400078e00ff */
[----:B------:R-:W-:Y:S01]  /*1750*/  @!P0 IMAD.MOV.U32 R11, RZ, RZ, -0x80000 ;  /* 0xfff80000ff0b8424 */ /* 0x000fe200078e00ff */
[----:B------:R-:W-:Y:S06]  /*1760*/  @!P0 BRA `(.L_x_20) ;  /* 0x00000000004c8947 */ /* 0x000fec0003800000 */
[----:B------:R-:W-:-:S13]  /*1770*/  ISETP.GT.AND P0, PT, R13, 0x7fefffff, PT ;  /* 0x7fefffff0d00780c */ /* 0x000fda0003f04270 */
[----:B------:R-:W-:Y:S05]  /*1780*/  @P0 BRA `(.L_x_21) ;  /* 0x0000000000400947 */ /* 0x000fea0003800000 */
[----:B------:R-:W-:Y:S01]  /*1790*/  DMUL R10, R12, 8.11296384146066816958e+31 ;  /* 0x469000000c0a7828 */ /* 0x000fe20000000000 */
[----:B------:R-:W-:Y:S02]  /*17a0*/  IMAD.MOV.U32 R16, RZ, RZ, 0x0 ;  /* 0x00000000ff107424 */ /* 0x000fe400078e00ff */
[----:B------:R-:W-:Y:S02]  /*17b0*/  IMAD.MOV.U32 R12, RZ, RZ, RZ ;  /* 0x000000ffff0c7224 */ /* 0x000fe400078e00ff */
[----:B------:R-:W-:Y:S01]  /*17c0*/  IMAD.MOV.U32 R17, RZ, RZ, 0x3fd80000 ;  /* 0x3fd80000ff117424 */ /* 0x000fe200078e00ff */
[----:B------:R-:W0:Y:S03]  /*17d0*/  MUFU.RSQ64H R13, R11 ;  /* 0x0000000b000d7308 */ /* 0x000e260000001c00 */
[----:B0-----:R-:W-:-:S08]  /*17e0*/  DMUL R14, R12, R12 ;  /* 0x0000000c0c0e7228 */ /* 0x001fd00000000000 */
[----:B------:R-:W-:-:S08]  /*17f0*/  DFMA R14, R10, -R14, 1 ;  /* 0x3ff000000a0e742b */ /* 0x000fd0000000080e */
[----:B------:R-:W-:Y:S02]  /*1800*/  DFMA R16, R14, R16, 0.5 ;  /* 0x3fe000000e10742b */ /* 0x000fe40000000010 */
[----:B------:R-:W-:-:S08]  /*1810*/  DMUL R14, R12, R14 ;  /* 0x0000000e0c0e7228 */ /* 0x000fd00000000000 */
[----:B------:R-:W-:-:S08]  /*1820*/  DFMA R14, R16, R14, R12 ;  /* 0x0000000e100e722b */ /* 0x000fd0000000000c */
[----:B------:R-:W-:Y:S02]  /*1830*/  DMUL R12, R10, R14 ;  /* 0x0000000e0a0c7228 */ /* 0x000fe40000000000 */
[----:B------:R-:W-:-:S06]  /*1840*/  VIADD R15, R15, 0xfff00000 ;  /* 0xfff000000f0f7836 */ /* 0x000fcc0000000000 */
[----:B------:R-:W-:-:S08]  /*1850*/  DFMA R16, R12, -R12, R10 ;  /* 0x8000000c0c10722b */ /* 0x000fd0000000000a */
[----:B------:R-:W-:-:S10]  /*1860*/  DFMA R10, R14, R16, R12 ;  /* 0x000000100e0a722b */ /* 0x000fd4000000000c */
[----:B------:R-:W-:Y:S01]  /*1870*/  VIADD R11, R11, 0xfcb00000 ;  /* 0xfcb000000b0b7836 */ /* 0x000fe20000000000 */
[----:B------:R-:W-:Y:S06]  /*1880*/  BRA `(.L_x_20) ;  /* 0x0000000000047947 */ /* 0x000fec0003800000 */
.L_x_21:
[----:B------:R-:W-:-:S11]  /*1890*/  DADD R10, R12, R12 ;  /* 0x000000000c0a7229 */ /* 0x000fd6000000000c */
.L_x_20:
[----:B------:R-:W-:Y:S05]  /*18a0*/  BSYNC.RECONVERGENT B1 ;  /* 0x0000000000017941 */ /* 0x000fea0003800200 */
.L_x_18:
[----:B------:R-:W-:Y:S02]  /*18b0*/  IMAD.MOV.U32 R9, RZ, RZ, 0x0 ;  /* 0x00000000ff097424 */ /* 0x000fe400078e00ff */
[----:B------:R-:W-:Y:S02]  /*18c0*/  IMAD.MOV.U32 R18, RZ, RZ, R10 ;  /* 0x000000ffff127224 */ /* 0x000fe400078e000a */
[----:B------:R-:W-:Y:S01]  /*18d0*/  IMAD.MOV.U32 R19, RZ, RZ, R11 ;  /* 0x000000ffff137224 */ /* 0x000fe200078e000b */
[----:B------:R-:W-:Y:S06]  /*18e0*/  RET.REL.NODEC R8 `(_Z17f0_LFA_cudaKernelPdS_S_S_S_S_S_S_S_S_S_S_S_S_iiiidi) ;  /* 0xffffffe408c47950 */ /* 0x000fec0003c3ffff */
        .type           $_Z17f0_LFA_cudaKernelPdS_S_S_S_S_S_S_S_S_S_S_S_S_iiiidi$__internal_trig_reduction_slowpathd,@function
        .size           $_Z17f0_LFA_cudaKernelPdS_S_S_S_S_S_S_S_S_S_S_S_S_iiiidi$__internal_trig_reduction_slowpathd,(.L_x_32 - $_Z17f0_LFA_cudaKernelPdS_S_S_S_S_S_S_S_S_S_S_S_S_iiiidi$__internal_trig_reduction_slowpathd)
$_Z17f0_LFA_cudaKernelPdS_S_S_S_S_S_S_S_S_S_S_S_S_iiiidi$__internal_trig_reduction_slowpathd:
[--C-:B------:R-:W-:Y:S01]  /*18f0*/  SHF.R.U32.HI R16, RZ, 0x14, R15.reuse ;  /* 0x00000014ff107819 */ /* 0x100fe2000001160f */
[----:B------:R-:W-:Y:S02]  /*1900*/  IMAD.MOV.U32 R8, RZ, RZ, R14 ;  /* 0x000000ffff087224 */ /* 0x000fe400078e000e */
[----:B------:R-:W-:Y:S01]  /*1910*/  IMAD.MOV.U32 R9, RZ, RZ, R15 ;  /* 0x000000ffff097224 */ /* 0x000fe200078e000f */
[----:B------:R-:W-:Y:S01]  /*1920*/  LOP3.LUT R3, R16, 0x7ff, RZ, 0xc0, !PT ;  /* 0x000007ff10037812 */ /* 0x000fe200078ec0ff */
[----:B------:R-:W-:-:S03]  /*1930*/  IMAD.MOV.U32 R6, RZ, RZ, RZ ;  /* 0x000000ffff067224 */ /* 0x000fc600078e00ff */
[----:B------:R-:W-:-:S13]  /*1940*/  ISETP.NE.AND P0, PT, R3, 0x7ff, PT ;  /* 0x000007ff0300780c */ /* 0x000fda0003f05270 */
[----:B------:R-:W-:Y:S05]  /*1950*/  @!P0 BRA `(.L_x_22) ;  /* 0x0000000800548947 */ /* 0x000fea0003800000 */
[----:B------:R-:W-:Y:S01]  /*1960*/  VIADD R3, R3, 0xfffffc00 ;  /* 0xfffffc0003037836 */ /* 0x000fe20000000000 */
[----:B------:R-:W-:Y:S01]  /*1970*/  BSSY.RECONVERGENT B2, `(.L_x_23) ;  /* 0x000002f000027945 */ /* 0x000fe20003800200 */
[----:B------:R-:W-:-:S03]  /*1980*/  CS2R R10, SRZ ;  /* 0x00000000000a7805 */ /* 0x000fc6000001ff00 */
[----:B------:R-:W-:Y:S02]  /*1990*/  SHF.R.U32.HI R17, RZ, 0x6, R3 ;  /* 0x00000006ff117819 */ /* 0x000fe40000011603 */
[----:B------:R-:W-:Y:S02]  /*19a0*/  ISETP.GE.U32.AND P0, PT, R3, 0x80, PT ;  /* 0x000000800300780c */ /* 0x000fe40003f06070 */
[C---:B------:R-:W-:Y:S02]  /*19b0*/  IADD3 R14, PT, PT, -R17.reuse, 0x13, RZ ;  /* 0x00000013110e7810 */ /* 0x040fe40007ffe1ff */
[----:B------:R-:W-:Y:S02]  /*19c0*/  IADD3 R3, PT, PT, -R17, 0xf, RZ ;  /* 0x0000000f11037810 */ /* 0x000fe40007ffe1ff */
[----:B------:R-:W-:-:S04]  /*19d0*/  SEL R14, R14, 0x12, P0 ;  /* 0x000000120e0e7807 */ /* 0x000fc80000000000 */
[----:B------:R-:W-:-:S13]  /*19e0*/  ISETP.GE.AND P0, PT, R3, R14, PT ;  /* 0x0000000e0300720c */ /* 0x000fda0003f06270 */
[----:B------:R-:W-:Y:S05]  /*19f0*/  @P0 BRA `(.L_x_24) ;  /* 0x0000000000980947 */ /* 0x000fea0003800000 */
[----:B------:R-:W0:Y:S01]  /*1a00*/  LDC.64 R6, c[0x0][0x358] ;  /* 0x0000d600ff067b82 */ /* 0x000e220000000a00 */
[C---:B------:R-:W-:Y:S01]  /*1a10*/  SHF.L.U64.HI R29, R8.reuse, 0xb, R9 ;  /* 0x0000000b081d7819 */ /* 0x040fe20000010209 */
[----:B------:R-:W-:Y:S01]  /*1a20*/  BSSY.RECONVERGENT B3, `(.L_x_25) ;  /* 0x0000022000037945 */ /* 0x000fe20003800200 */
[----:B------:R-:W-:Y:S01]  /*1a30*/  IADD3 R12, PT, PT, RZ, -R17, -R14 ;  /* 0x80000011ff0c7210 */ /* 0x000fe20007ffe80e */
[----:B------:R-:W-:Y:S01]  /*1a40*/  IMAD.SHL.U32 R13, R8, 0x800, RZ ;  /* 0x00000800080d7824 */ /* 0x000fe200078e00ff */
[----:B------:R-:W-:Y:S01]  /*1a50*/  CS2R R10, SRZ ;  /* 0x00000000000a7805 */ /* 0x000fe2000001ff00 */
[----:B------:R-:W-:Y:S01]  /*1a60*/  IMAD.MOV.U32 R17, RZ, RZ, RZ ;  /* 0x000000ffff117224 */ /* 0x000fe200078e00ff */
[----:B------:R-:W-:-:S07]  /*1a70*/  LOP3.LUT R29, R29, 0x80000000, RZ, 0xfc, !PT ;  /* 0x800000001d1d7812 */ /* 0x000fce00078efcff */
.L_x_26:
[----:B------:R-:W1:Y:S01]  /*1a80*/  LDC.64 R8, c[0x4][RZ] ;  /* 0x01000000ff087b82 */ /* 0x000e620000000a00 */
[----:B0-----:R-:W-:Y:S02]  /*1a90*/  R2UR UR8, R6 ;  /* 0x00000000060872ca */ /* 0x001fe400000e0000 */
[----:B------:R-:W-:Y:S01]  /*1aa0*/  R2UR UR9, R7 ;  /* 0x00000000070972ca */ /* 0x000fe200000e0000 */
[----:B-1----:R-:W-:-:S12]  /*1ab0*/  IMAD.WIDE R8, R3, 0x8, R8 ;  /* 0x0000000803087825 */ /* 0x002fd800078e0208 */
[----:B------:R-:W2:Y:S01]  /*1ac0*/  LDG.E.64.CONSTANT R8, desc[UR8][R8.64] ;  /* 0x0000000808087981 */ /* 0x000ea2000c1e9b00 */
[----:B------:R-:W-:Y:S02]  /*1ad0*/  VIADD R12, R12, 0x1 ;  /* 0x000000010c0c7836 */ /* 0x000fe40000000000 */
[----:B------:R-:W-:Y:S02]  /*1ae0*/  VIADD R3, R3, 0x1 ;  /* 0x0000000103037836 */ /* 0x000fe40000000000 */
[----:B--2---:R-:W-:-:S04]  /*1af0*/  IMAD.WIDE.U32 R10, P3, R8, R13, R10 ;  /* 0x0000000d080a7225 */ /* 0x004fc8000786000a */
[----:B------:R-:W-:Y:S02]  /*1b00*/  IMAD R31, R8, R29, RZ ;  /* 0x0000001d081f7224 */ /* 0x000fe400078e02ff */
[CC--:B------:R-:W-:Y:S02]  /*1b10*/  IMAD R30, R9.reuse, R13.reuse, RZ ;  /* 0x0000000d091e7224 */ /* 0x0c0fe400078e02ff */
[----:B------:R-:W-:Y:S01]  /*1b20*/  IMAD.HI.U32 R33, R9, R13, RZ ;  /* 0x0000000d09217227 */ /* 0x000fe200078e00ff */
[----:B------:R-:W-:-:S03]  /*1b30*/  IADD3 R11, P0, PT, R31, R11, RZ ;  /* 0x0000000b1f0b7210 */ /* 0x000fc60007f1e0ff */
[----:B------:R-:W-:Y:S01]  /*1b40*/  IMAD R31, R17, 0x8, R1 ;  /* 0x00000008111f7824 */ /* 0x000fe200078e0201 */
[----:B------:R-:W-:Y:S01]  /*1b50*/  IADD3 R11, P1, PT, R30, R11, RZ ;  /* 0x0000000b1e0b7210 */ /* 0x000fe20007f3e0ff */
[----:B------:R-:W-:-:S04]  /*1b60*/  IMAD.HI.U32 R30, R8, R29, RZ ;  /* 0x0000001d081e7227 */ /* 0x000fc800078e00ff */
[----:B------:R-:W-:Y:S01]  /*1b70*/  IMAD.X R8, RZ, RZ, R30, P3 ;  /* 0x000000ffff087224 */ /* 0x000fe200018e061e */
[----:B------:R0:W-:Y:S01]  /*1b80*/  STL.64 [R31], R10 ;  /* 0x0000000a1f007387 */ /* 0x0001e20000100a00 */
[----:B------:R-:W-:-:S03]  /*1b90*/  IMAD.HI.U32 R30, R9, R29, RZ ;  /* 0x0000001d091e7227 */ /* 0x000fc600078e00ff */
[----:B------:R-:W-:Y:S01]  /*1ba0*/  IADD3.X R8, P0, PT, R33, R8, RZ, P0, !PT ;  /* 0x0000000821087210 */ /* 0x000fe2000071e4ff */
[----:B------:R-:W-:Y:S02]  /*1bb0*/  IMAD R9, R9, R29, RZ ;  /* 0x0000001d09097224 */ /* 0x000fe400078e02ff */
[----:B------:R-:W-:-:S03]  /*1bc0*/  VIADD R17, R17, 0x1 ;  /* 0x0000000111117836 */ /* 0x000fc60000000000 */
[----:B------:R-:W-:Y:S01]  /*1bd0*/  IADD3.X R9, P1, PT, R9, R8, RZ, P1, !PT ;  /* 0x0000000809097210 */ /* 0x000fe20000f3e4ff */
[----:B------:R-:W-:Y:S01]  /*1be0*/  IMAD.X R8, RZ, RZ, R30, P0 ;  /* 0x000000ffff087224 */ /* 0x000fe200000e061e */
[----:B------:R-:W-:-:S03]  /*1bf0*/  ISETP.NE.AND P0, PT, R12, -0xf, PT ;  /* 0xfffffff10c00780c */ /* 0x000fc60003f05270 */
[----:B------:R-:W-:Y:S02]  /*1c00*/  IMAD.X R8, RZ, RZ, R8, P1 ;  /* 0x000000ffff087224 */ /* 0x000fe400008e0608 */
[----:B0-----:R-:W-:Y:S02]  /*1c10*/  IMAD.MOV.U32 R10, RZ, RZ, R9 ;  /* 0x000000ffff0a7224 */ /* 0x001fe400078e0009 */
[----:B------:R-:W-:-:S06]  /*1c20*/  IMAD.MOV.U32 R11, RZ, RZ, R8 ;  /* 0x000000ffff0b7224 */ /* 0x000fcc00078e0008 */
[----:B------:R-:W-:Y:S05]  /*1c30*/  @P0 BRA `(.L_x_26) ;  /* 0xfffffffc00900947 */ /* 0x000fea000383ffff */
[----:B------:R-:W-:Y:S05]  /*1c40*/  BSYNC.RECONVERGENT B3 ;  /* 0x0000000000037941 */ /* 0x000fea0003800200 */
.L_x_25:
[----:B------:R-:W-:-:S07]  /*1c50*/  IMAD.MOV.U32 R3, RZ, RZ, R14 ;  /* 0x000000ffff037224 */ /* 0x000fce00078e000e */
.L_x_24:
[----:B------:R-:W-:Y:S05]  /*1c60*/  BSYNC.RECONVERGENT B2 ;  /* 0x0000000000027941 */ /* 0x000fea0003800200 */
.L_x_23:
[C---:B------:R-:W-:Y:S02]  /*1c70*/  LOP3.LUT R6, R16.reuse, 0x7ff, RZ, 0xc0, !PT ;  /* 0x000007ff10067812 */ /* 0x040fe400078ec0ff */
[----:B------:R-:W-:-:S03]  /*1c80*/  LOP3.LUT P0, R17, R16, 0x3f, RZ, 0xc0, !PT ;  /* 0x0000003f10117812 */ /* 0x000fc6000780c0ff */
[----:B------:R-:W-:-:S05]  /*1c90*/  VIADD R6, R6, 0xfffffc00 ;  /* 0xfffffc0006067836 */ /* 0x000fca0000000000 */
[----:B------:R-:W-:-:S05]  /*1ca0*/  SHF.R.U32.HI R6, RZ, 0x6, R6 ;  /* 0x00000006ff067819 */ /* 0x000fca0000011606 */
[----:B------:R-:W-:-:S04]  /*1cb0*/  IMAD.IADD R6, R6, 0x1, R3 ;  /* 0x0000000106067824 */ /* 0x000fc800078e0203 */
[----:B------:R-:W-:-:S05]  /*1cc0*/  IMAD.U32 R29, R6, 0x8, R1 ;  /* 0x00000008061d7824 */ /* 0x000fca00078e0001 */
[----:B------:R0:W-:Y:S04]  /*1cd0*/  STL.64 [R29+-0x78], R10 ;  /* 0xffff880a1d007387 */ /* 0x0001e80000100a00 */
[----:B------:R-:W2:Y:S04]  /*1ce0*/  @P0 LDL.64 R12, [R1+0x8] ;  /* 0x00000800010c0983 */ /* 0x000ea80000100a00 */
[----:B------:R-:W3:Y:S04]  /*1cf0*/  LDL.64 R8, [R1+0x10] ;  /* 0x0000100001087983 */ /* 0x000ee80000100a00 */
[----:B------:R-:W4:Y:S01]  /*1d00*/  LDL.64 R6, [R1+0x18] ;  /* 0x0000180001067983 */ /* 0x000f220000100a00 */
[----:B------:R-:W-:Y:S01]  /*1d10*/  @P0 LOP3.LUT R3, R17, 0x3f, RZ, 0x3c, !PT ;  /* 0x0000003f11030812 */ /* 0x000fe200078e3cff */
[----:B------:R-:W-:Y:S01]  /*1d20*/  BSSY.RECONVERGENT B2, `(.L_x_27) ;  /* 0x0000034000027945 */ /* 0x000fe20003800200 */
[----:B--2---:R-:W-:-:S02]  /*1d30*/  @P0 SHF.R.U64 R12, R12, 0x1, R13 ;  /* 0x000000010c0c0819 */ /* 0x004fc4000000120d */
[----:B------:R-:W-:Y:S02]  /*1d40*/  @P0 SHF.R.U32.HI R14, RZ, 0x1, R13 ;  /* 0x00000001ff0e0819 */ /* 0x000fe4000001160d */
[----:B---3--:R-:W-:Y:S02]  /*1d50*/  @P0 SHF.L.U32 R13, R8, R17, RZ ;  /* 0x00000011080d0219 */ /* 0x008fe400000006ff */
[----:B0-----:R-:W-:Y:S02]  /*1d60*/  @P0 SHF.R.U64 R10, R12, R3, R14 ;  /* 0x000000030c0a0219 */ /* 0x001fe4000000120e */
[--C-:B------:R-:W-:Y:S02]  /*1d70*/  @P0 SHF.R.U32.HI R32, RZ, 0x1, R9.reuse ;  /* 0x00000001ff200819 */ /* 0x100fe40000011609 */
[C-C-:B------:R-:W-:Y:S02]  /*1d80*/  @P0 SHF.R.U64 R30, R8.reuse, 0x1, R9.reuse ;  /* 0x00000001081e0819 */ /* 0x140fe40000001209 */
[----:B------:R-:W-:-:S02]  /*1d90*/  @P0 SHF.L.U64.HI R16, R8, R17, R9 ;  /* 0x0000001108100219 */ /* 0x000fc40000010209 */
[----:B------:R-:W-:Y:S02]  /*1da0*/  @P0 SHF.R.U32.HI R11, RZ, R3, R14 ;  /* 0x00000003ff0b0219 */ /* 0x000fe4000001160e */
[----:B------:R-:W-:Y:S02]  /*1db0*/  @P0 LOP3.LUT R8, R13, R10, RZ, 0xfc, !PT ;  /* 0x0000000a0d080212 */ /* 0x000fe400078efcff */
[----:B----4-:R-:W-:Y:S02]  /*1dc0*/  @P0 SHF.L.U32 R12, R6, R17, RZ ;  /* 0x00000011060c0219 */ /* 0x010fe400000006ff */
[----:B------:R-:W-:Y:S01]  /*1dd0*/  @P0 SHF.R.U64 R29, R30, R3, R32 ;  /* 0x000000031e1d0219 */ /* 0x000fe20000001220 */
[----:B------:R-:W-:Y:S01]  /*1de0*/  IMAD.SHL.U32 R10, R8, 0x4, RZ ;  /* 0x00000004080a7824 */ /* 0x000fe200078e00ff */
[----:B------:R-:W-:Y:S02]  /*1df0*/  @P0 LOP3.LUT R9, R16, R11, RZ, 0xfc, !PT ;  /* 0x0000000b10090212 */ /* 0x000fe400078efcff */
[----:B------:R-:W-:-:S02]  /*1e00*/  @P0 SHF.L.U64.HI R16, R6, R17, R7 ;  /* 0x0000001106100219 */ /* 0x000fc40000010207 */
[----:B------:R-:W-:Y:S02]  /*1e10*/  @P0 SHF.R.U32.HI R3, RZ, R3, R32 ;  /* 0x00000003ff030219 */ /* 0x000fe40000011620 */
[----:B------:R-:W-:Y:S02]  /*1e20*/  @P0 LOP3.LUT R6, R12, R29, RZ, 0xfc, !PT ;  /* 0x0000001d0c060212 */ /* 0x000fe400078efcff */
[----:B------:R-:W-:Y:S02]  /*1e30*/  SHF.L.U64.HI R14, R8, 0x2, R9 ;  /* 0x00000002080e7819 */ /* 0x000fe40000010209 */
[----:B------:R-:W-:Y:S02]  /*1e40*/  @P0 LOP3.LUT R7, R16, R3, RZ, 0xfc, !PT ;  /* 0x0000000310070212 */ /* 0x000fe400078efcff */
[----:B------:R-:W-:Y:S02]  /*1e50*/  SHF.L.W.U32.HI R9, R9, 0x2, R6 ;  /* 0x0000000209097819 */ /* 0x000fe40000010e06 */
[----:B------:R-:W-:-:S02]  /*1e60*/  IADD3 RZ, P0, PT, RZ, -R10, RZ ;  /* 0x8000000affff7210 */ /* 0x000fc40007f1e0ff */
[----:B------:R-:W-:Y:S02]  /*1e70*/  LOP3.LUT R3, RZ, R14, RZ, 0x33, !PT ;  /* 0x0000000eff037212 */ /* 0x000fe400078e33ff */
[----:B------:R-:W-:Y:S02]  /*1e80*/  SHF.L.W.U32.HI R6, R6, 0x2, R7 ;  /* 0x0000000206067819 */ /* 0x000fe40000010e07 */
[----:B------:R-:W-:Y:S02]  /*1e90*/  LOP3.LUT R8, RZ, R9, RZ, 0x33, !PT ;  /* 0x00000009ff087212 */ /* 0x000fe400078e33ff */
[----:B------:R-:W-:Y:S02]  /*1ea0*/  IADD3.X R11, P0, PT, RZ, R3, RZ, P0, !PT ;  /* 0x00000003ff0b7210 */ /* 0x000fe4000071e4ff */
[----:B------:R-:W-:Y:S02]  /*1eb0*/  LOP3.LUT R3, RZ, R6, RZ, 0x33, !PT ;  /* 0x00000006ff037212 */ /* 0x000fe400078e33ff */
[----:B------:R-:W-:-:S02]  /*1ec0*/  IADD3.X R8, P1, PT, RZ, R8, RZ, P0, !PT ;  /* 0x00000008ff087210 */ /* 0x000fc4000073e4ff */
[----:B------:R-:W-:-:S03]  /*1ed0*/  ISETP.GT.U32.AND P3, PT, R9, -0x1, PT ;  /* 0xffffffff0900780c */ /* 0x000fc60003f64070 */
[----:B------:R-:W-:Y:S01]  /*1ee0*/  IMAD.X R3, RZ, RZ, R3, P1 ;  /* 0x000000ffff037224 */ /* 0x000fe200008e0603 */
[----:B------:R-:W-:-:S04]  /*1ef0*/  ISETP.GT.AND.EX P0, PT, R6, -0x1, PT, P3 ;  /* 0xffffffff0600780c */ /* 0x000fc80003f04330 */
[----:B------:R-:W-:Y:S02]  /*1f00*/  SEL R3, R6, R3, P0 ;  /* 0x0000000306037207 */ /* 0x000fe40000000000 */
[----:B------:R-:W-:Y:S02]  /*1f10*/  SEL R12, R9, R8, P0 ;  /* 0x00000008090c7207 */ /* 0x000fe40000000000 */
[----:B------:R-:W-:-:S04]  /*1f20*/  ISETP.NE.U32.AND P1, PT, R3, RZ, PT ;  /* 0x000000ff0300720c */ /* 0x000fc80003f25070 */
[----:B------:R-:W-:Y:S01]  /*1f30*/  SEL R9, R12, R3, !P1 ;  /* 0x000000030c097207 */ /* 0x000fe20004800000 */
[----:B------:R-:W-:-:S05]  /*1f40*/  @!P0 IMAD.MOV R10, RZ, RZ, -R10 ;  /* 0x000000ffff0a8224 */ /* 0x000fca00078e0a0a */
[----:B------:R-:W0:Y:S02]  /*1f50*/  FLO.U32 R9, R9 ;  /* 0x0000000900097300 */ /* 0x000e2400000e0000 */
[C---:B0-----:R-:W-:Y:S02]  /*1f60*/  IADD3 R13, PT, PT, -R9.reuse, 0x1f, RZ ;  /* 0x0000001f090d7810 */ /* 0x041fe40007ffe1ff */
[----:B------:R-:W-:-:S03]  /*1f70*/  IADD3 R8, PT, PT, -R9, 0x3f, RZ ;  /* 0x0000003f09087810 */ /* 0x000fc60007ffe1ff */
[----:B------:R-:W-:Y:S01]  /*1f80*/  @P1 IMAD.MOV R8, RZ, RZ, R13 ;  /* 0x000000ffff081224 */ /* 0x000fe200078e020d */
[----:B------:R-:W-:-:S04]  /*1f90*/  SEL R13, R14, R11, P0 ;  /* 0x0000000b0e0d7207 */ /* 0x000fc80000000000 */
[----:B------:R-:W-:-:S13]  /*1fa0*/  ISETP.NE.AND P1, PT, R8, RZ, PT ;  /* 0x000000ff0800720c */ /* 0x000fda0003f25270 */
[----:B------:R-:W-:Y:S05]  /*1fb0*/  @!P1 BRA `(.L_x_28) ;  /* 0x0000000000289947 */ /* 0x000fea0003800000 */
[----:B------:R-:W-:Y:S02]  /*1fc0*/  LOP3.LUT R9, R8, 0x3f, RZ, 0xc0, !PT ;  /* 0x0000003f08097812 */ /* 0x000fe400078ec0ff */
[--C-:B------:R-:W-:Y:S02]  /*1fd0*/  SHF.R.U64 R11, R10, 0x1, R13.reuse ;  /* 0x000000010a0b7819 */ /* 0x100fe4000000120d */
[----:B------:R-:W-:Y:S02]  /*1fe0*/  SHF.R.U32.HI R13, RZ, 0x1, R13 ;  /* 0x00000001ff0d7819 */ /* 0x000fe4000001160d */
[----:B------:R-:W-:Y:S02]  /*1ff0*/  LOP3.LUT R10, R8, 0x3f, RZ, 0xc, !PT ;  /* 0x0000003f080a7812 */ /* 0x000fe400078e0cff */
[CC--:B------:R-:W-:Y:S02]  /*2000*/  SHF.L.U64.HI R14, R12.reuse, R9.reuse, R3 ;  /* 0x000000090c0e7219 */ /* 0x0c0fe40000010203 */
[----:B------:R-:W-:-:S02]  /*2010*/  SHF.L.U32 R9, R12, R9, RZ ;  /* 0x000000090c097219 */ /* 0x000fc400000006ff */
[-CC-:B------:R-:W-:Y:S02]  /*2020*/  SHF.R.U64 R12, R11, R10.reuse, R13.reuse ;  /* 0x0000000a0b0c7219 */ /* 0x180fe4000000120d */
[----:B------:R-:W-:Y:S02]  /*2030*/  SHF.R.U32.HI R3, RZ, R10, R13 ;  /* 0x0000000aff037219 */ /* 0x000fe4000001160d */
[----:B------:R-:W-:Y:S02]  /*2040*/  LOP3.LUT R12, R9, R12, RZ, 0xfc, !PT ;  /* 0x0000000c090c7212 */ /* 0x000fe400078efcff */
[----:B------:R-:W-:-:S07]  /*2050*/  LOP3.LUT R3, R14, R3, RZ, 0xfc, !PT ;  /* 0x000000030e037212 */ /* 0x000fce00078efcff */
.L_x_28:
[----:B------:R-:W-:Y:S05]  /*2060*/  BSYNC.RECONVERGENT B2 ;  /* 0x0000000000027941 */ /* 0x000fea0003800200 */
.L_x_27:
[----:B------:R-:W-:Y:S01]  /*2070*/  IMAD.WIDE.U32 R16, R12, 0x2168c235, RZ ;  /* 0x2168c2350c107825 */ /* 0x000fe200078e00ff */
[----:B------:R-:W-:-:S03]  /*2080*/  SHF.R.U32.HI R7, RZ, 0x1e, R7 ;  /* 0x0000001eff077819 */ /* 0x000fc60000011607 */
[----:B------:R-:W-:Y:S01]  /*2090*/  IMAD.MOV.U32 R10, RZ, RZ, R17 ;  /* 0x000000ffff0a7224 */ /* 0x000fe200078e0011 */
[----:B------:R-:W-:Y:S01]  /*20a0*/  IADD3 RZ, P1, PT, R16, R16, RZ ;  /* 0x0000001010ff7210 */ /* 0x000fe20007f3e0ff */
[----:B------:R-:W-:Y:S01]  /*20b0*/  IMAD.MOV.U32 R11, RZ, RZ, RZ ;  /* 0x000000ffff0b7224 */ /* 0x000fe200078e00ff */
[----:B------:R-:W-:Y:S01]  /*20c0*/  LEA.HI R6, R6, R7, RZ, 0x1 ;  /* 0x0000000706067211 */ /* 0x000fe200078f08ff */
[----:B------:R-:W-:-:S04]  /*20d0*/  IMAD.HI.U32 R9, R3, -0x36f0255e, RZ ;  /* 0xc90fdaa203097827 */ /* 0x000fc800078e00ff */
[----:B------:R-:W-:-:S04]  /*20e0*/  IMAD.WIDE.U32 R10, R12, -0x36f0255e, R10 ;  /* 0xc90fdaa20c0a7825 */ /* 0x000fc800078e000a */
[C---:B------:R-:W-:Y:S02]  /*20f0*/  IMAD R13, R3.reuse, -0x36f0255e, RZ ;  /* 0xc90fdaa2030d7824 */ /* 0x040fe400078e02ff */
[----:B------:R-:W-:-:S04]  /*2100*/  IMAD.WIDE.U32 R10, P3, R3, 0x2168c235, R10 ;  /* 0x2168c235030a7825 */ /* 0x000fc8000786000a */
[----:B------:R-:W-:Y:S01]  /*2110*/  IMAD.X R3, RZ, RZ, R9, P3 ;  /* 0x000000ffff037224 */ /* 0x000fe200018e0609 */
[----:B------:R-:W-:Y:S02]  /*2120*/  IADD3 R9, P3, PT, R13, R11, RZ ;  /* 0x0000000b0d097210 */ /* 0x000fe40007f7e0ff */
[----:B------:R-:W-:Y:S02]  /*2130*/  IADD3.X RZ, P1, PT, R10, R10, RZ, P1, !PT ;  /* 0x0000000a0aff7210 */ /* 0x000fe40000f3e4ff */
[C---:B------:R-:W-:Y:S01]  /*2140*/  ISETP.GT.U32.AND P4, PT, R9.reuse, RZ, PT ;  /* 0x000000ff0900720c */ /* 0x040fe20003f84070 */
[----:B------:R-:W-:Y:S01]  /*2150*/  IMAD.X R3, RZ, RZ, R3, P3 ;  /* 0x000000ffff037224 */ /* 0x000fe200018e0603 */
[----:B------:R-:W-:-:S04]  /*2160*/  IADD3.X R10, P3, PT, R9, R9, RZ, P1, !PT ;  /* 0x00000009090a7210 */ /* 0x000fc80000f7e4ff */
[C---:B------:R-:W-:Y:S01]  /*2170*/  ISETP.GT.AND.EX P1, PT, R3.reuse, RZ, PT, P4 ;  /* 0x000000ff0300720c */ /* 0x040fe20003f24340 */
[----:B------:R-:W-:-:S03]  /*2180*/  IMAD.X R12, R3, 0x1, R3, P3 ;  /* 0x00000001030c7824 */ /* 0x000fc600018e0603 */
[----:B------:R-:W-:Y:S02]  /*2190*/  SEL R10, R10, R9, P1 ;  /* 0x000000090a0a7207 */ /* 0x000fe40000800000 */
[----:B------:R-:W-:Y:S02]  /*21a0*/  SEL R12, R12, R3, P1 ;  /* 0x000000030c0c7207 */ /* 0x000fe40000800000 */
[----:B------:R-:W-:Y:S02]  /*21b0*/  IADD3 R3, P3, PT, R10, 0x1, RZ ;  /* 0x000000010a037810 */ /* 0x000fe40007f7e0ff */
[----:B------:R-:W-:Y:S02]  /*21c0*/  SEL R9, RZ, 0xffffffff, !P1 ;  /* 0xffffffffff097807 */ /* 0x000fe40004800000 */
[----:B------:R-:W-:Y:S01]  /*21d0*/  LOP3.LUT P1, R15, R15, 0x80000000, RZ, 0xc0, !PT ;  /* 0x800000000f0f7812 */ /* 0x000fe2000782c0ff */
[----:B------:R-:W-:Y:S02]  /*21e0*/  IMAD.X R12, RZ, RZ, R12, P3 ;  /* 0x000000ffff0c7224 */ /* 0x000fe400018e060c */
[----:B------:R-:W-:Y:S01]  /*21f0*/  IMAD.IADD R10, R9, 0x1, -R8 ;  /* 0x00000001090a7824 */ /* 0x000fe200078e0a08 */
[----:B------:R-:W-:-:S02]  /*2200*/  @!P0 LOP3.LUT R15, R15, 0x80000000, RZ, 0x3c, !PT ;  /* 0x800000000f0f8812 */ /* 0x000fc400078e3cff */
[----:B------:R-:W-:Y:S01]  /*2210*/  SHF.R.U64 R3, R3, 0xa, R12 ;  /* 0x0000000a03037819 */ /* 0x000fe2000000120c */
[----:B------:R-:W-:-:S03]  /*2220*/  IMAD.SHL.U32 R10, R10, 0x100000, RZ ;  /* 0x001000000a0a7824 */ /* 0x000fc600078e00ff */
[----:B------:R-:W-:-:S03]  /*2230*/  IADD3 R3, P3, PT, R3, 0x1, RZ ;  /* 0x0000000103037810 */ /* 0x000fc60007f7e0ff */
[----:B------:R-:W-:Y:S01]  /*2240*/  @P1 IMAD.MOV R6, RZ, RZ, -R6 ;  /* 0x000000ffff061224 */ /* 0x000fe200078e0a06 */
[----:B------:R-:W-:-:S04]  /*2250*/  LEA.HI.X R12, R12, RZ, RZ, 0x16, P3 ;  /* 0x000000ff0c0c7211 */ /* 0x000fc800018fb4ff */
[--C-:B------:R-:W-:Y:S02]  /*2260*/  SHF.R.U64 R8, R3, 0x1, R12.reuse ;  /* 0x0000000103087819 */ /* 0x100fe4000000120c */
[----:B------:R-:W-:Y:S02]  /*2270*/  SHF.R.U32.HI R3, RZ, 0x1, R12 ;  /* 0x00000001ff037819 */ /* 0x000fe4000001160c */
[----:B------:R-:W-:-:S04]  /*2280*/  IADD3 R8, P3, P4, RZ, RZ, R8 ;  /* 0x000000ffff087210 */ /* 0x000fc80007c7e008 */
[----:B------:R-:W-:-:S04]  /*2290*/  IADD3.X R10, PT, PT, R10, 0x3fe00000, R3, P3, P4 ;  /* 0x3fe000000a0a7810 */ /* 0x000fc80001fe8403 */
[----:B------:R-:W-:-:S07]  /*22a0*/  LOP3.LUT R9, R10, R15, RZ, 0xfc, !PT ;  /* 0x0000000f0a097212 */ /* 0x000fce00078efcff */
.L_x_22:
[----:B------:R-:W-:Y:S02]  /*22b0*/  IMAD.MOV.U32 R29, RZ, RZ, 0x0 ;  /* 0x00000000ff1d7424 */ /* 0x000fe400078e00ff */
[----:B------:R-:W-:Y:S02]  /*22c0*/  IMAD.MOV.U32 R3, RZ, RZ, R6 ;  /* 0x000000ffff037224 */ /* 0x000fe400078e0006 */
[----:B------:R-:W-:Y:S05]  /*22d0*/  RET.REL.NODEC R28 `(_Z17f0_LFA_cudaKernelPdS_S_S_S_S_S_S_S_S_S_S_S_S_iiiidi) ;  /* 0xffffffdc1c487950 */ /* 0x000fea0003c3ffff */
.L_x_29:
[----:B------:R-:W-:-:S00]  /*22e0*/  BRA `(.L_x_29) ;  /* 0xfffffffc00fc7947 */ /* 0x000fc0000383ffff */
[----:B------:R-:W-:-:S00]  /*22f0*/  NOP ;  /* 0x0000000000007918 */ /* 0x000fc00000000000 */
        /* <DEDUP_REMOVED lines=8> */
.L_x_32:


//--------------------- .nv.global.init           --------------------------
	.section	.nv.global.init,"aw",@progbits
	.align	8
.nv.global.init:
	.type		__cudart_i2opi_d,@object
	.size		__cudart_i2opi_d,(.L_0 - __cudart_i2opi_d)
__cudart_i2opi_d:
        /*0000*/ 	.byte	0x08, 0x5d, 0x8d, 0x1f, 0xb1, 0x5f, 0xfb, 0x6b, 0xea, 0x92, 0x52, 0x8a, 0xf7, 0x39, 0x07, 0x3d
        /* <DEDUP_REMOVED lines=8> */
.L_0:


//--------------------- .nv.shared.reserved.0     --------------------------
	.section	.nv.shared.reserved.0,"aw",@nobits
	.weak		__nv_reservedSMEM_offset_0_alias
	.size		__nv_reservedSMEM_offset_0_alias, 0, 64
	.other		__nv_reservedSMEM_offset_0_alias,@"STO_CUDA_RESERVED_SHARED STV_DEFAULT"
__nv_reservedSMEM_offset_0_alias:
	.zero		0
	.zero		64


//--------------------- .nv.constant0._Z17f0_LFA_cudaKernelPdS_S_S_S_S_S_S_S_S_S_S_S_S_iiiidi --------------------------
	.section	.nv.constant0._Z17f0_LFA_cudaKernelPdS_S_S_S_S_S_S_S_S_S_S_S_S_iiiidi,"a",@progbits
	.sectionflags	@""
	.align	4
.nv.constant0._Z17f0_LFA_cudaKernelPdS_S_S_S_S_S_S_S_S_S_S_S_S_iiiidi:
	.zero		1036


//--------------------- SYMBOLS --------------------------

	.type		.nv.reservedSmem.offset0,@object
	.size		.nv.reservedSmem.offset0,0x4
